def matmul_kernel(
    a_ptr,
    b_ptr,
    c_ptr,
    M,
    N,
    K,
    stride_am,
    stride_ak,
    stride_bk,
    stride_bn,
    stride_cm,
    stride_cn,
    BLOCK_M: tl.constexpr,
    BLOCK_N: tl.constexpr,
    BLOCK_K: tl.constexpr,
    GROUP_M: tl.constexpr,
):
    pid = tl.program_id(axis=0)
    num_pid_m = tl.cdiv(M, BLOCK_M)
    num_pid_n = tl.cdiv(N, BLOCK_N)
    num_pid_in_group = GROUP_M * num_pid_n
    group_id = pid // num_pid_in_group
    first_pid_m = group_id * GROUP_M
    group_size_m = min(num_pid_m - first_pid_m, GROUP_M)
    pid_m = first_pid_m + ((pid % num_pid_in_group) % group_size_m)
    pid_n = (pid % num_pid_in_group) // group_size_m

    offs_am = (pid_m * BLOCK_M + tl.arange(0, BLOCK_M)) % M
    offs_bn = (pid_n * BLOCK_N + tl.arange(0, BLOCK_N)) % N
    offs_k = tl.arange(0, BLOCK_K)
    a_ptrs = a_ptr + offs_am[:, None] * stride_am + offs_k[None, :] * stride_ak
    b_ptrs = b_ptr + offs_k[:, None] * stride_bk + offs_bn[None, :] * stride_bn

    acc = tl.zeros((BLOCK_M, BLOCK_N), dtype=tl.float32)
    for kk in range(0, tl.cdiv(K, BLOCK_K)):
        a = tl.load(a_ptrs, mask=offs_k[None, :] < K - kk * BLOCK_K, other=0.0)
        b = tl.load(b_ptrs, mask=offs_k[:, None] < K - kk * BLOCK_K, other=0.0)
        acc = tl.dot(a, b, acc)
        a_ptrs += BLOCK_K * stride_ak
        b_ptrs += BLOCK_K * stride_bk

    c = acc.to(c_ptr.dtype.element_ty)
    offs_cm = pid_m * BLOCK_M + tl.arange(0, BLOCK_M)
    offs_cn = pid_n * BLOCK_N + tl.arange(0, BLOCK_N)
    c_ptrs = c_ptr + offs_cm[:, None] * stride_cm + offs_cn[None, :] * stride_cn
    mask = (offs_cm[:, None] < M) & (offs_cn[None, :] < N)
    tl.store(c_ptrs, c, mask=mask)

# config = {"BLOCK_K": 32, "BLOCK_M": 128, "BLOCK_N": 64, "GROUP_M": 4, "arch": "sm_100", "dtype": "fp8e5m2", "num_ctas": 1, "num_stages": 3, "num_warps": 4}
# arch = sm_100


// ===== COMPILED SASS (sm_100a) =====

	.target	sm_100a

	.elftype	@"ET_EXEC"


//--------------------- .note.nv.tkinfo           --------------------------
	.section	.note.nv.tkinfo,"",@"SHT_NOTE"
	.sectionflags	@"SHF_NOTE_NV_TKINFO"
	.tkinfo
        /*0018*/ 	.word	0x00000081
        /*0030*/ 	.string	""
        /*0030*/ 	.string	"ptxas-blackwell"
        /*0030*/ 	.string	"Cuda compilation tools, release 12.9, V12.9.86"
        /*0030*/ 	.string	"Build cuda_12.9.r12.9/compiler.36037853_0"
        /*0030*/ 	.string	"-v  -suppress-debug-info  -lineinfo  -arch sm_100a "



//--------------------- .note.nv.cuver            --------------------------
	.section	.note.nv.cuver,"",@"SHT_NOTE"
	.sectionflags	@"SHF_NOTE_NV_CUVER"
        /*0018*/ 	.short	0x0001
        /*001a*/ 	.short	0x0064
        /*001c*/ 	.short	0x0001
        /*001e*/ 	.short	0x0000
        /*0020*/ 	.short	0x0001
        /*0022*/ 	.short	0x0000


//--------------------- .nv.info                  --------------------------
	.section	.nv.info,"",@"SHT_CUDA_INFO"
	.align	4


	//----- nvinfo : EIATTR_REGCOUNT
	.align		4
        /*0000*/ 	.byte	0x04, 0x2f
        /*0002*/ 	.short	(.L_4 - .L_3)
	.align		4
.L_3:
        /*0004*/ 	.word	index@(matmul_kernel)
        /*0008*/ 	.word	0x000000ee


	//----- nvinfo : EIATTR_FRAME_SIZE
	.align		4
.L_4:
        /*000c*/ 	.byte	0x04, 0x11
        /*000e*/ 	.short	(.L_6 - .L_5)
	.align		4
.L_5:
        /*0010*/ 	.word	index@($__internal_2_$__cuda_sm10x_tcgen05_guardrail_trap_unallocated_columns_being_dealloced)
        /*0014*/ 	.word	0x00000000


	//----- nvinfo : EIATTR_FRAME_SIZE
	.align		4
.L_6:
        /*0018*/ 	.byte	0x04, 0x11
        /*001a*/ 	.short	(.L_8 - .L_7)
	.align		4
.L_7:
        /*001c*/ 	.word	index@($__internal_1_$__cuda_sm10x_tcgen05_guardrail_trap_phase_invalid_during_alloc)
        /*0020*/ 	.word	0x00000000


	//----- nvinfo : EIATTR_FRAME_SIZE
	.align		4
.L_8:
        /*0024*/ 	.byte	0x04, 0x11
        /*0026*/ 	.short	(.L_10 - .L_9)
	.align		4
.L_9:
        /*0028*/ 	.word	index@($__internal_0_$__cuda_sm10x_tcgen05_guardrail_trap_col_being_dealloced_not_returned_by_alloc)
        /*002c*/ 	.word	0x00000000


	//----- nvinfo : EIATTR_FRAME_SIZE
	.align		4
.L_10:
        /*0030*/ 	.byte	0x04, 0x11
        /*0032*/ 	.short	(.L_12 - .L_11)
	.align		4
.L_11:
        /*0034*/ 	.word	index@(matmul_kernel)
        /*0038*/ 	.word	0x00000000


	//----- nvinfo : EIATTR_MIN_STACK_SIZE
	.align		4
.L_12:
        /*003c*/ 	.byte	0x04, 0x12
        /*003e*/ 	.short	(.L_14 - .L_13)
	.align		4
.L_13:
        /*0040*/ 	.word	index@(matmul_kernel)
        /*0044*/ 	.word	0x00000000
.L_14:


//--------------------- .nv.info.matmul_kernel    --------------------------
	.section	.nv.info.matmul_kernel,"",@"SHT_CUDA_INFO"
	.sectionflags	@""
	.align	4


	//----- nvinfo : EIATTR_CUDA_API_VERSION
	.align		4
        /*0000*/ 	.byte	0x04, 0x37
        /*0002*/ 	.short	(.L_16 - .L_15)
.L_15:
        /*0004*/ 	.word	0x00000081


	//----- nvinfo : EIATTR_KPARAM_INFO
	.align		4
.L_16:
        /*0008*/ 	.byte	0x04, 0x17
        /*000a*/ 	.short	(.L_18 - .L_17)
.L_17:
        /*000c*/ 	.word	0x00000000
        /*0010*/ 	.short	0x000d
        /*0012*/ 	.short	0x0048
        /*0014*/ 	.byte	0x00, 0xf4, 0x21, 0x00


	//----- nvinfo : EIATTR_KPARAM_INFO
	.align		4
.L_18:
        /*0018*/ 	.byte	0x04, 0x17
        /*001a*/ 	.short	(.L_20 - .L_19)
.L_19:
        /*001c*/ 	.word	0x00000000
        /*0020*/ 	.short	0x000c
        /*0022*/ 	.short	0x0040
        /*0024*/ 	.byte	0x00, 0xf4, 0x21, 0x00


	//----- nvinfo : EIATTR_KPARAM_INFO
	.align		4
.L_20:
        /*0028*/ 	.byte	0x04, 0x17
        /*002a*/ 	.short	(.L_22 - .L_21)
.L_21:
        /*002c*/ 	.word	0x00000000
        /*0030*/ 	.short	0x000b
        /*0032*/ 	.short	0x0038
        /*0034*/ 	.byte	0x00, 0xf0, 0x11, 0x00


	//----- nvinfo : EIATTR_KPARAM_INFO
	.align		4
.L_22:
        /*0038*/ 	.byte	0x04, 0x17
        /*003a*/ 	.short	(.L_24 - .L_23)
.L_23:
        /*003c*/ 	.word	0x00000000
        /*0040*/ 	.short	0x000a
        /*0042*/ 	.short	0x0034
        /*0044*/ 	.byte	0x00, 0xf0, 0x11, 0x00


	//----- nvinfo : EIATTR_KPARAM_INFO
	.align		4
.L_24:
        /*0048*/ 	.byte	0x04, 0x17
        /*004a*/ 	.short	(.L_26 - .L_25)
.L_25:
        /*004c*/ 	.word	0x00000000
        /*0050*/ 	.short	0x0009
        /*0052*/ 	.short	0x0030
        /*0054*/ 	.byte	0x00, 0xf0, 0x11, 0x00


	//----- nvinfo : EIATTR_KPARAM_INFO
	.align		4
.L_26:
        /*0058*/ 	.byte	0x04, 0x17
        /*005a*/ 	.short	(.L_28 - .L_27)
.L_27:
        /*005c*/ 	.word	0x00000000
        /*0060*/ 	.short	0x0008
        /*0062*/ 	.short	0x002c
        /*0064*/ 	.byte	0x00, 0xf0, 0x11, 0x00


	//----- nvinfo : EIATTR_KPARAM_INFO
	.align		4
.L_28:
        /*0068*/ 	.byte	0x04, 0x17
        /*006a*/ 	.short	(.L_30 - .L_29)
.L_29:
        /*006c*/ 	.word	0x00000000
        /*0070*/ 	.short	0x0007
        /*0072*/ 	.short	0x0028
        /*0074*/ 	.byte	0x00, 0xf0, 0x11, 0x00


	//----- nvinfo : EIATTR_KPARAM_INFO
	.align		4
.L_30:
        /*0078*/ 	.byte	0x04, 0x17
        /*007a*/ 	.short	(.L_32 - .L_31)
.L_31:
        /*007c*/ 	.word	0x00000000
        /*0080*/ 	.short	0x0006
        /*0082*/ 	.short	0x0024
        /*0084*/ 	.byte	0x00, 0xf0, 0x11, 0x00


	//----- nvinfo : EIATTR_KPARAM_INFO
	.align		4
.L_32:
        /*0088*/ 	.byte	0x04, 0x17
        /*008a*/ 	.short	(.L_34 - .L_33)
.L_33:
        /*008c*/ 	.word	0x00000000
        /*0090*/ 	.short	0x0005
        /*0092*/ 	.short	0x0020
        /*0094*/ 	.byte	0x00, 0xf0, 0x11, 0x00


	//----- nvinfo : EIATTR_KPARAM_INFO
	.align		4
.L_34:
        /*0098*/ 	.byte	0x04, 0x17
        /*009a*/ 	.short	(.L_36 - .L_35)
.L_35:
        /*009c*/ 	.word	0x00000000
        /*00a0*/ 	.short	0x0004
        /*00a2*/ 	.short	0x001c
        /*00a4*/ 	.byte	0x00, 0xf0, 0x11, 0x00


	//----- nvinfo : EIATTR_KPARAM_INFO
	.align		4
.L_36:
        /*00a8*/ 	.byte	0x04, 0x17
        /*00aa*/ 	.short	(.L_38 - .L_37)
.L_37:
        /*00ac*/ 	.word	0x00000000
        /*00b0*/ 	.short	0x0003
        /*00b2*/ 	.short	0x0018
        /*00b4*/ 	.byte	0x00, 0xf0, 0x11, 0x00


	//----- nvinfo : EIATTR_KPARAM_INFO
	.align		4
.L_38:
        /*00b8*/ 	.byte	0x04, 0x17
        /*00ba*/ 	.short	(.L_40 - .L_39)
.L_39:
        /*00bc*/ 	.word	0x00000000
        /*00c0*/ 	.short	0x0002
        /*00c2*/ 	.short	0x0010
        /*00c4*/ 	.byte	0x00, 0xf4, 0x21, 0x00


	//----- nvinfo : EIATTR_KPARAM_INFO
	.align		4
.L_40:
        /*00c8*/ 	.byte	0x04, 0x17
        /*00ca*/ 	.short	(.L_42 - .L_41)
.L_41:
        /*00cc*/ 	.word	0x00000000
        /*00d0*/ 	.short	0x0001
        /*00d2*/ 	.short	0x0008
        /*00d4*/ 	.byte	0x00, 0xf4, 0x21, 0x00


	//----- nvinfo : EIATTR_KPARAM_INFO
	.align		4
.L_42:
        /*00d8*/ 	.byte	0x04, 0x17
        /*00da*/ 	.short	(.L_44 - .L_43)
.L_43:
        /*00dc*/ 	.word	0x00000000
        /*00e0*/ 	.short	0x0000
        /*00e2*/ 	.short	0x0000
        /*00e4*/ 	.byte	0x00, 0xf4, 0x21, 0x00


	//----- nvinfo : EIATTR_AT_ENTRY_FRAGMENTS
	.align		4
.L_44:
        /*00e8*/ 	.byte	0x04, 0x4f
        /*00ea*/ 	.short	(.L_46 - .L_45)


	//   ....[0]....
.L_45:
        /*00ec*/ 	.word	0x00000004


	//----- nvinfo : EIATTR_RESERVED_SMEM_USED
	.align		4
.L_46:
        /*00f0*/ 	.byte	0x01, 0x41
	.zero		2


	//----- nvinfo : EIATTR_SPARSE_MMA_MASK
	.align		4
        /*00f4*/ 	.byte	0x03, 0x50
        /*00f6*/ 	.short	0x0000


	//----- nvinfo : EIATTR_TCGEN05_1CTA_USED
	.align		4
        /*00f8*/ 	.byte	0x01, 0x51
	.zero		2


	//----- nvinfo : EIATTR_MAXREG_COUNT
	.align		4
        /*00fc*/ 	.byte	0x03, 0x1b
        /*00fe*/ 	.short	0x00ff


	//----- nvinfo : EIATTR_NUM_BARRIERS
	.align		4
        /*0100*/ 	.byte	0x02, 0x4c
        /*0102*/ 	.byte	0x01
	.zero		1


	//----- nvinfo : EIATTR_INT_WARP_WIDE_INSTR_OFFSETS
	.align		4
        /*0104*/ 	.byte	0x04, 0x31
        /*0106*/ 	.short	(.L_48 - .L_47)


	//   ....[0]....
.L_47:
        /*0108*/ 	.word	0x00000d30


	//   ....[1]....
        /*010c*/ 	.word	0x00000d60


	//   ....[2]....
        /*0110*/ 	.word	0x00003480


	//   ....[3]....
        /*0114*/ 	.word	0x00007010


	//   ....[4]....
        /*0118*/ 	.word	0x00007060


	//----- nvinfo : EIATTR_COOP_GROUP_MASK_REGIDS
	.align		4
.L_48:
        /*011c*/ 	.byte	0x04, 0x29
        /*011e*/ 	.short	(.L_50 - .L_49)


	//   ....[0]....
.L_49:
        /*0120*/ 	.word	0xffffffff


	//   ....[1]....
        /*0124*/ 	.word	0xffffffff


	//   ....[2]....
        /*0128*/ 	.word	0xffffffff


	//   ....[3]....
        /*012c*/ 	.word	0xffffffff


	//----- nvinfo : EIATTR_COOP_GROUP_INSTR_OFFSETS
	.align		4
.L_50:
        /*0130*/ 	.byte	0x04, 0x28
        /*0132*/ 	.short	(.L_52 - .L_51)


	//   ....[0]....
.L_51:
        /*0134*/ 	.word	0x00000060


	//   ....[1]....
        /*0138*/ 	.word	0x00000320


	//   ....[2]....
        /*013c*/ 	.word	0x00006ea0


	//   ....[3]....
        /*0140*/ 	.word	0x00007110


	//----- nvinfo : EIATTR_VRC_CTA_INIT_COUNT
	.align		4
.L_52:
        /*0144*/ 	.byte	0x02, 0x4a
        /*0146*/ 	.byte	0x80
	.zero		1


	//----- nvinfo : EIATTR_MBARRIER_INSTR_OFFSETS
	.align		4
        /*0148*/ 	.byte	0x04, 0x39
        /*014a*/ 	.short	(.L_54 - .L_53)


	//   ....[0]....
.L_53:
        /*014c*/ 	.word	0x00000e60
        /*0150*/ 	.word	0x000000ff
        /*0154*/ 	.word	0x00000000
        /*0158*/ 	.short	0x0100
        /*015a*/ 	.byte	0x0d
	.zero		1


	//   ....[1]....
        /*015c*/ 	.word	0x000034e0
        /*0160*/ 	.word	0x000000ff
        /*0164*/ 	.word	0x00003008
        /*0168*/ 	.short	0x0100
        /*016a*/ 	.byte	0x10
	.zero		1


	//   ....[2]....
        /*016c*/ 	.word	0x00003d20
        /*0170*/ 	.word	0x000000ff
        /*0174*/ 	.word	0x00000000
        /*0178*/ 	.short	0x010a
        /*017a*/ 	.byte	0x0d
	.zero		1


	//   ....[3]....
        /*017c*/ 	.word	0x00004f80
        /*0180*/ 	.word	0x000000ff
        /*0184*/ 	.word	0x00000000
        /*0188*/ 	.short	0x010a
        /*018a*/ 	.byte	0x0d
	.zero		1


	//   ....[4]....
        /*018c*/ 	.word	0x000050c0
        /*0190*/ 	.word	0x000000ff
        /*0194*/ 	.word	0x00003000
        /*0198*/ 	.short	0x0108
        /*019a*/ 	.byte	0x10
	.zero		1


	//   ....[5]....
        /*019c*/ 	.word	0x00005150
        /*01a0*/ 	.word	0x000000ff
        /*01a4*/ 	.word	0x00003008
        /*01a8*/ 	.short	0x0108
        /*01aa*/ 	.byte	0x10
	.zero		1


	//   ....[6]....
        /*01ac*/ 	.word	0x00007130
        /*01b0*/ 	.word	0x000000ff
        /*01b4*/ 	.word	0x00000000
        /*01b8*/ 	.short	0x010a
        /*01ba*/ 	.byte	0x0d
	.zero		1


	//   ....[7]....
        /*01bc*/ 	.word	0x00007160
        /*01c0*/ 	.word	0x000000ff
        /*01c4*/ 	.word	0x00000000
        /*01c8*/ 	.short	0x010a
        /*01ca*/ 	.byte	0x0d
	.zero		1


	//----- nvinfo : EIATTR_NUM_MBARRIERS
	.align		4
.L_54:
        /*01cc*/ 	.byte	0x03, 0x38
        /*01ce*/ 	.short	0x0002


	//----- nvinfo : EIATTR_EXIT_INSTR_OFFSETS
	.align		4
        /*01d0*/ 	.byte	0x04, 0x1c
        /*01d2*/ 	.short	(.L_56 - .L_55)


	//   ....[0]....
.L_55:
        /*01d4*/ 	.word	0x00007120


	//----- nvinfo : EIATTR_REQNTID
	.align		4
.L_56:
        /*01d8*/ 	.byte	0x04, 0x10
        /*01da*/ 	.short	(.L_58 - .L_57)
.L_57:
        /*01dc*/ 	.word	0x00000080
        /*01e0*/ 	.word	0x00000001
        /*01e4*/ 	.word	0x00000001


	//----- nvinfo : EIATTR_CRS_STACK_SIZE
	.align		4
.L_58:
        /*01e8*/ 	.byte	0x04, 0x1e
        /*01ea*/ 	.short	(.L_60 - .L_59)
.L_59:
        /*01ec*/ 	.word	0x00000000


	//----- nvinfo : EIATTR_CBANK_PARAM_SIZE
	.align		4
.L_60:
        /*01f0*/ 	.byte	0x03, 0x19
        /*01f2*/ 	.short	0x0050


	//----- nvinfo : EIATTR_PARAM_CBANK
	.align		4
        /*01f4*/ 	.byte	0x04, 0x0a
        /*01f6*/ 	.short	(.L_62 - .L_61)
	.align		4
.L_61:
        /*01f8*/ 	.word	index@(.nv.constant0.matmul_kernel)
        /*01fc*/ 	.short	0x0380
        /*01fe*/ 	.short	0x0050


	//----- nvinfo : EIATTR_SW_WAR
	.align		4
.L_62:
        /*0200*/ 	.byte	0x04, 0x36
        /*0202*/ 	.short	(.L_64 - .L_63)
.L_63:
        /*0204*/ 	.word	0x00000008
.L_64:


//--------------------- .nv.compat                --------------------------
	.section	.nv.compat,"",@"SHT_CUDA_COMPAT_INFO"
	.align	4
        /*0000*/ 	.byte	0x02, 0x02, 0x02, 0x00, 0x02, 0x05, 0x05, 0x00, 0x02, 0x03, 0x00, 0x00, 0x02, 0x06, 0x01, 0x00


//--------------------- .nv.callgraph             --------------------------
	.section	.nv.callgraph,"",@"SHT_CUDA_CALLGRAPH"
	.align	4
	.sectionentsize	8
	.align		4
        /*0000*/ 	.word	0x00000000
	.align		4
        /*0004*/ 	.word	0xffffffff
	.align		4
        /*0008*/ 	.word	0x00000000
	.align		4
        /*000c*/ 	.word	0xfffffffe
	.align		4
        /*0010*/ 	.word	0x00000000
	.align		4
        /*0014*/ 	.word	0xfffffffd
	.align		4
        /*0018*/ 	.word	0x00000000
	.align		4
        /*001c*/ 	.word	0xfffffffc


//--------------------- .text.matmul_kernel       --------------------------
	.section	.text.matmul_kernel,"ax",@progbits
	.align	128
        .global         matmul_kernel
        .type           matmul_kernel,@function
        .size           matmul_kernel,(.L_x_20 - matmul_kernel)
        .other          matmul_kernel,@"STO_CUDA_ENTRY STV_DEFAULT"
matmul_kernel:
.text.matmul_kernel:
[----:B------:R-:W0:Y:S01]  /*0000*/  LDC R1, c[0x0][0x37c] ;  /* 0x0000df00ff017b82 */ /* 0x000e220000000800 */
[----:B------:R-:W1:Y:S01]  /*0010*/  S2R R70, SR_TID.X ;  /* 0x0000000000467919 */ /* 0x000e620000002100 */
[----:B------:R-:W2:Y:S01]  /*0020*/  LDCU.64 UR18, c[0x0][0x358] ;  /* 0x00006b00ff1277ac */ /* 0x000ea20008000a00 */
[----:B-1----:R-:W-:-:S13]  /*0030*/  ISETP.GE.U32.AND P1, PT, R70, 0x20, PT ;  /* 0x000000204600780c */ /* 0x002fda0003f26070 */
[----:B--2---:R-:W-:Y:S05]  /*0040*/  @P1 BRA `(.L_x_0) ;  /* 0x0000000000b81947 */ /* 0x004fea0003800000 */
[----:B------:R-:W1:Y:S01]  /*0050*/  S2UR UR6, SR_CgaCtaId ;  /* 0x00000000000679c3 */ /* 0x000e620000008800 */
[----:B------:R-:W-:Y:S01]  /*0060*/  NOP ;  /* 0x0000000000007918 */ /* 0x000fe20000000000 */
[----:B------:R-:W-:Y:S02]  /*0070*/  UMOV UR4, 0x40 ;  /* 0x0000004000047882 */ /* 0x000fe40000000000 */
[----:B-1----:R-:W-:-:S09]  /*0080*/  ULEA UR4, UR6, UR4, 0x18 ;  /* 0x0000000406047291 */ /* 0x002fd2000f8ec0ff */
[----:B------:R-:W1:Y:S01]  /*0090*/  LDS.U8 R0, [UR4] ;  /* 0x00000004ff007984 */ /* 0x000e620008000000 */
[----:B------:R-:W-:Y:S02]  /*00a0*/  UMOV UR4, 0x400 ;  /* 0x0000040000047882 */ /* 0x000fe40000000000 */
[----:B------:R-:W-:Y:S01]  /*00b0*/  ULEA UR4, UR6, UR4, 0x18 ;  /* 0x0000000406047291 */ /* 0x000fe2000f8ec0ff */
[----:B-1----:R-:W-:-:S13]  /*00c0*/  ISETP.NE.AND P0, PT, R0, RZ, PT ;  /* 0x000000ff0000720c */ /* 0x002fda0003f05270 */
[----:B------:R-:W-:Y:S05]  /*00d0*/  @P0 BRA `(.L_x_1) ;  /* 0x00000000007c0947 */ /* 0x000fea0003800000 */
[----:B------:R-:W-:-:S13]  /*00e0*/  ELECT P0, URZ, PT ;  /* 0x0000000000ff782f */ /* 0x000fda0003800000 */
[----:B------:R-:W-:Y:S05]  /*00f0*/  @!P0 BRA `(.L_x_2) ;  /* 0x0000000000848947 */ /* 0x000fea0003800000 */
[----:B------:R-:W-:Y:S01]  /*0100*/  UMOV UR5, 0x2 ;  /* 0x0000000200057882 */ /* 0x000fe20000000000 */
[----:B------:R-:W-:Y:S02]  /*0110*/  IMAD.MOV.U32 R4, RZ, RZ, 0x1 ;  /* 0x00000001ff047424 */ /* 0x000fe400078e00ff */
[----:B------:R-:W-:Y:S02]  /*0120*/  IMAD.MOV.U32 R5, RZ, RZ, 0x3 ;  /* 0x00000003ff057424 */ /* 0x000fe400078e00ff */
[----:B------:R-:W-:Y:S04]  /*0130*/  DEPBAR.LE SB1, 0x36 ;  /* 0x00009d800000791a */ /* 0x000fe80000000000 */
[----:B------:R-:W1:Y:S02]  /*0140*/  UTCATOMSWS.FIND_AND_SET.ALIGN UP0, UR5, UR5 ;  /* 0x00000005000575e3 */ /* 0x000e640008000800 */
[----:B-1----:R-:W-:-:S04]  /*0150*/  PLOP3.LUT P0, PT, PT, PT, UP0, 0x80, 0x8 ;  /* 0x000000000008781c */ /* 0x002fc80003f0f008 */
[----:B------:R-:W-:-:S04]  /*0160*/  SEL R0, RZ, 0xffffffff, !P0 ;  /* 0xffffffffff007807 */ /* 0x000fc80004000000 */
[----:B------:R-:W-:Y:S01]  /*0170*/  ISETP.NE.AND P0, PT, R0, RZ, PT ;  /* 0x000000ff0000720c */ /* 0x000fe20003f05270 */
[----:B------:R-:W-:-:S12]  /*0180*/  IMAD.U32 R0, RZ, RZ, UR5 ;  /* 0x00000005ff007e24 */ /* 0x000fd8000f8e00ff */
[----:B------:R-:W-:Y:S05]  /*0190*/  @P0 BRA `(.L_x_3) ;  /* 0x0000000000240947 */ /* 0x000fea0003800000 */
.L_x_4:
[----:B------:R-:W-:Y:S05]  /*01a0*/  NANOSLEEP 0x64 ;  /* 0x000000640000795d */ /* 0x000fea0003800000 */
[----:B------:R-:W-:-:S05]  /*01b0*/  UMOV UR5, 0x2 ;  /* 0x0000000200057882 */ /* 0x000fca0000000000 */
[----:B------:R-:W-:Y:S04]  /*01c0*/  DEPBAR.LE SB1, 0x36 ;  /* 0x00009d800000791a */ /* 0x000fe80000000000 */
[----:B------:R-:W1:Y:S02]  /*01d0*/  UTCATOMSWS.FIND_AND_SET.ALIGN UP0, UR5, UR5 ;  /* 0x00000005000575e3 */ /* 0x000e640008000800 */
[----:B-1----:R-:W-:-:S04]  /*01e0*/  PLOP3.LUT P0, PT, PT, PT, UP0, 0x80, 0x8 ;  /* 0x000000000008781c */ /* 0x002fc80003f0f008 */
[----:B------:R-:W-:-:S04]  /*01f0*/  SEL R0, RZ, 0xffffffff, !P0 ;  /* 0xffffffffff007807 */ /* 0x000fc80004000000 */
[----:B------:R-:W-:Y:S01]  /*0200*/  ISETP.NE.AND P0, PT, R0, RZ, PT ;  /* 0x000000ff0000720c */ /* 0x000fe20003f05270 */
[----:B------:R-:W-:-:S12]  /*0210*/  IMAD.U32 R0, RZ, RZ, UR5 ;  /* 0x00000005ff007e24 */ /* 0x000fd8000f8e00ff */
[----:B------:R-:W-:Y:S05]  /*0220*/  @!P0 BRA `(.L_x_4) ;  /* 0xfffffffc00dc8947 */ /* 0x000fea000383ffff */
.L_x_3:
[C---:B------:R-:W-:Y:S01]  /*0230*/  VIADD R3, R0.reuse, 0x10 ;  /* 0x0000001000037836 */ /* 0x040fe20000000000 */
[----:B------:R-:W-:Y:S01]  /*0240*/  UMOV UR5, 0x50 ;  /* 0x0000005000057882 */ /* 0x000fe20000000000 */
[----:B------:R-:W-:Y:S01]  /*0250*/  SHF.L.U32 R2, R5, R0, RZ ;  /* 0x0000000005027219 */ /* 0x000fe200000006ff */
[----:B------:R-:W-:Y:S01]  /*0260*/  ULEA UR5, UR6, UR5, 0x18 ;  /* 0x0000000506057291 */ /* 0x000fe2000f8ec0ff */
[----:B------:R-:W-:Y:S01]  /*0270*/  IMAD.SHL.U32 R0, R0, 0x20, RZ ;  /* 0x0000002000007824 */ /* 0x000fe200078e00ff */
[----:B------:R-:W-:-:S04]  /*0280*/  SHF.L.U32 R3, R4, R3, RZ ;  /* 0x0000000304037219 */ /* 0x000fc800000006ff */
[----:B------:R-:W-:-:S05]  /*0290*/  LOP3.LUT R2, R3, R2, RZ, 0xfc, !PT ;  /* 0x0000000203027212 */ /* 0x000fca00078efcff */
[----:B------:R1:W-:Y:S04]  /*02a0*/  ATOMS.OR RZ, [UR5], R2 ;  /* 0x00000002ffff798c */ /* 0x0003e8000b000005 */
[----:B------:R1:W-:Y:S01]  /*02b0*/  STS [UR4], R0 ;  /* 0x00000000ff007988 */ /* 0x0003e20008000804 */
[----:B------:R-:W-:Y:S05]  /*02c0*/  BRA `(.L_x_2) ;  /* 0x0000000000107947 */ /* 0x000fea0003800000 */
.L_x_1:
[----:B------:R-:W-:Y:S01]  /*02d0*/  IMAD.MOV.U32 R0, RZ, RZ, -0x1 ;  /* 0xffffffffff007424 */ /* 0x000fe200078e00ff */
[----:B------:R-:W-:-:S04]  /*02e0*/  MOV R2, 0x310 ;  /* 0x0000031000027802 */ /* 0x000fc80000000f00 */
[----:B------:R1:W-:Y:S03]  /*02f0*/  STS [UR4], R0 ;  /* 0x00000000ff007988 */ /* 0x0003e60008000804 */
[----:B01----:R-:W-:Y:S05]  /*0300*/  CALL.REL.NOINC `($__internal_1_$__cuda_sm10x_tcgen05_guardrail_trap_phase_invalid_during_alloc) ;  /* 0x0000006c00ac7944 */ /* 0x003fea0003c00000 */
.L_x_2:
[----:B------:R-:W-:Y:S05]  /*0310*/  WARPSYNC.ALL ;  /* 0x0000000000007948 */ /* 0x000fea0003800000 */
[----:B------:R-:W-:Y:S01]  /*0320*/  NOP ;  /* 0x0000000000007918 */ /* 0x000fe20000000000 */
.L_x_0:
[----:B------:R-:W2:Y:S01]  /*0330*/  LDC.64 R56, c[0x0][0x398] ;  /* 0x0000e600ff387b82 */ /* 0x000ea20000000a00 */
[----:B------:R-:W3:Y:S01]  /*0340*/  S2R R5, SR_CTAID.X ;  /* 0x0000000000057919 */ /* 0x000ee20000002500 */
[----:B------:R-:W-:Y:S01]  /*0350*/  UMOV UR4, 0x400 ;  /* 0x0000040000047882 */ /* 0x000fe20000000000 */
[----:B------:R-:W-:Y:S01]  /*0360*/  SHF.R.U32.HI R13, RZ, 0x5, R70 ;  /* 0x00000005ff0d7819 */ /* 0x000fe20000011646 */
[----:B------:R-:W4:Y:S03]  /*0370*/  LDCU UR9, c[0x0][0x3a4] ;  /* 0x00007480ff0977ac */ /* 0x000f260008000800 */
[----:B------:R-:W-:Y:S01]  /*0380*/  SGXT.U32 R13, R13, 0x2 ;  /* 0x000000020d0d781a */ /* 0x000fe20000000000 */
[----:B------:R-:W5:Y:S01]  /*0390*/  S2UR UR5, SR_CgaCtaId ;  /* 0x00000000000579c3 */ /* 0x000f620000008800 */
[----:B------:R-:W1:Y:S01]  /*03a0*/  LDCU.128 UR20, c[0x0][0x380] ;  /* 0x00007000ff1477ac */ /* 0x000e620008000c00 */
[----:B------:R-:W-:Y:S01]  /*03b0*/  UMOV UR7, 0x1 ;  /* 0x0000000100077882 */ /* 0x000fe20000000000 */
[----:B-12---:R-:W-:Y:S01]  /*03c0*/  VIADD R0, R57, 0x3f ;  /* 0x0000003f39007836 */ /* 0x006fe20000000000 */
[----:B------:R-:W-:-:S04]  /*03d0*/  IABS R15, R56 ;  /* 0x00000038000f7213 */ /* 0x000fc80000000000 */
[----:B------:R-:W-:Y:S01]  /*03e0*/  SHF.R.S32.HI R3, RZ, 0x1f, R0 ;  /* 0x0000001fff037819 */ /* 0x000fe20000011400 */
[----:B-----5:R-:W-:-:S03]  /*03f0*/  ULEA UR16, UR5, UR4, 0x18 ;  /* 0x0000000405107291 */ /* 0x020fc6000f8ec0ff */
[----:B------:R-:W-:Y:S02]  /*0400*/  LEA.HI R3, R3, R0, RZ, 0x6 ;  /* 0x0000000003037211 */ /* 0x000fe400078f30ff */
[----:B---3--:R-:W-:Y:S02]  /*0410*/  IABS R8, R5 ;  /* 0x0000000500087213 */ /* 0x008fe40000000000 */
[----:B------:R-:W-:-:S05]  /*0420*/  SHF.R.S32.HI R3, RZ, 0x6, R3 ;  /* 0x00000006ff037819 */ /* 0x000fca0000011403 */
[----:B------:R-:W-:-:S05]  /*0430*/  IMAD.SHL.U32 R4, R3, 0x4, RZ ;  /* 0x0000000403047824 */ /* 0x000fca00078e00ff */
[-C--:B------:R-:W-:Y:S02]  /*0440*/  IABS R7, R4.reuse ;  /* 0x0000000400077213 */ /* 0x080fe40000000000 */
[----:B------:R-:W-:Y:S02]  /*0450*/  IABS R10, R4 ;  /* 0x00000004000a7213 */ /* 0x000fe40000000000 */
[----:B------:R-:W1:Y:S08]  /*0460*/  I2F.RP R0, R7 ;  /* 0x0000000700007306 */ /* 0x000e700000209400 */
[----:B-1----:R-:W1:Y:S02]  /*0470*/  MUFU.RCP R0, R0 ;  /* 0x0000000000007308 */ /* 0x002e640000001000 */
[----:B-1----:R-:W-:-:S02]  /*0480*/  VIADD R2, R0, 0xffffffe ;  /* 0x0ffffffe00027836 */ /* 0x002fc40000000000 */
[----:B------:R-:W-:-:S04]  /*0490*/  IMAD.MOV R0, RZ, RZ, -R10 ;  /* 0x000000ffff007224 */ /* 0x000fc800078e0a0a */
[----:B------:R1:W2:Y:S02]  /*04a0*/  F2I.FTZ.U32.TRUNC.NTZ R3, R2 ;  /* 0x0000000200037305 */ /* 0x0002a4000021f000 */
[----:B-1----:R-:W-:Y:S02]  /*04b0*/  IMAD.MOV.U32 R2, RZ, RZ, RZ ;  /* 0x000000ffff027224 */ /* 0x002fe400078e00ff */
[----:B--2---:R-:W-:-:S04]  /*04c0*/  IMAD.MOV R6, RZ, RZ, -R3 ;  /* 0x000000ffff067224 */ /* 0x004fc800078e0a03 */
[----:B------:R-:W-:Y:S02]  /*04d0*/  IMAD R9, R6, R7, RZ ;  /* 0x0000000706097224 */ /* 0x000fe400078e02ff */
[----:B------:R-:W-:Y:S01]  /*04e0*/  IMAD.MOV.U32 R6, RZ, RZ, R8 ;  /* 0x000000ffff067224 */ /* 0x000fe200078e0008 */
[----:B------:R-:W-:Y:S01]  /*04f0*/  IABS R8, R57 ;  /* 0x0000003900087213 */ /* 0x000fe20000000000 */
[----:B------:R-:W-:-:S06]  /*0500*/  IMAD.HI.U32 R3, R3, R9, R2 ;  /* 0x0000000903037227 */ /* 0x000fcc00078e0002 */
[----:B------:R-:W-:-:S04]  /*0510*/  IMAD.HI.U32 R3, R3, R6, RZ ;  /* 0x0000000603037227 */ /* 0x000fc800078e00ff */
[----:B------:R-:W-:Y:S01]  /*0520*/  IMAD R0, R3, R0, R6 ;  /* 0x0000000003007224 */ /* 0x000fe200078e0206 */
[----:B------:R-:W-:Y:S04]  /*0530*/  BAR.SYNC.DEFER_BLOCKING 0x0 ;  /* 0x0000000000007b1d */ /* 0x000fe80000010000 */
[----:B------:R-:W-:-:S13]  /*0540*/  ISETP.GT.U32.AND P2, PT, R7, R0, PT ;  /* 0x000000000700720c */ /* 0x000fda0003f44070 */
[----:B------:R-:W-:Y:S02]  /*0550*/  @!P2 IMAD.IADD R0, R0, 0x1, -R7 ;  /* 0x000000010000a824 */ /* 0x000fe400078e0a07 */
[----:B------:R-:W-:Y:S01]  /*0560*/  @!P2 VIADD R3, R3, 0x1 ;  /* 0x000000010303a836 */ /* 0x000fe20000000000 */
[----:B------:R-:W-:Y:S02]  /*0570*/  ISETP.NE.AND P2, PT, R4, RZ, PT ;  /* 0x000000ff0400720c */ /* 0x000fe40003f45270 */
[----:B------:R-:W-:Y:S02]  /*0580*/  ISETP.GE.U32.AND P0, PT, R0, R7, PT ;  /* 0x000000070000720c */ /* 0x000fe40003f06070 */
[----:B------:R-:W-:-:S04]  /*0590*/  LOP3.LUT R0, R5, R4, RZ, 0x3c, !PT ;  /* 0x0000000405007212 */ /* 0x000fc800078e3cff */
[----:B------:R-:W-:Y:S01]  /*05a0*/  ISETP.GE.AND P3, PT, R0, RZ, PT ;  /* 0x000000ff0000720c */ /* 0x000fe20003f66270 */
[----:B------:R-:W-:-:S06]  /*05b0*/  VIADD R0, R56, 0x7f ;  /* 0x0000007f38007836 */ /* 0x000fcc0000000000 */
[----:B------:R-:W-:-:S04]  /*05c0*/  @P0 VIADD R3, R3, 0x1 ;  /* 0x0000000103030836 */ /* 0x000fc80000000000 */
[----:B------:R-:W-:Y:S01]  /*05d0*/  IMAD.MOV.U32 R2, RZ, RZ, R3 ;  /* 0x000000ffff027224 */ /* 0x000fe200078e0003 */
[----:B------:R-:W-:-:S03]  /*05e0*/  SHF.R.S32.HI R3, RZ, 0x1f, R0 ;  /* 0x0000001fff037819 */ /* 0x000fc60000011400 */
[----:B------:R-:W-:Y:S01]  /*05f0*/  @!P3 IMAD.MOV R2, RZ, RZ, -R2 ;  /* 0x000000ffff02b224 */ /* 0x000fe200078e0a02 */
[----:B------:R-:W-:Y:S02]  /*0600*/  @!P2 LOP3.LUT R2, RZ, R4, RZ, 0x33, !PT ;  /* 0x00000004ff02a212 */ /* 0x000fe400078e33ff */
[----:B------:R-:W-:-:S03]  /*0610*/  LEA.HI R3, R3, R0, RZ, 0x7 ;  /* 0x0000000003037211 */ /* 0x000fc600078f38ff */
[----:B------:R-:W-:Y:S02]  /*0620*/  IMAD.SHL.U32 R10, R2, 0x4, RZ ;  /* 0x00000004020a7824 */ /* 0x000fe400078e00ff */
[----:B------:R-:W-:-:S03]  /*0630*/  IMAD.MOV R2, RZ, RZ, -R2 ;  /* 0x000000ffff027224 */ /* 0x000fc600078e0a02 */
[----:B------:R-:W-:Y:S01]  /*0640*/  LEA.HI.SX32 R3, R3, -R10, 0x19 ;  /* 0x8000000a03037211 */ /* 0x000fe200078fcaff */
[----:B------:R-:W-:-:S03]  /*0650*/  IMAD R12, R4, R2, R5 ;  /* 0x00000002040c7224 */ /* 0x000fc600078e0205 */
[----:B------:R-:W-:Y:S02]  /*0660*/  VIMNMX R11, PT, PT, R3, 0x4, PT ;  /* 0x00000004030b7848 */ /* 0x000fe40003fe0100 */
[----:B------:R-:W-:Y:S02]  /*0670*/  IABS R9, R12 ;  /* 0x0000000c00097213 */ /* 0x000fe40000000000 */
[-C--:B------:R-:W-:Y:S02]  /*0680*/  IABS R7, R11.reuse ;  /* 0x0000000b00077213 */ /* 0x080fe40000000000 */
[----:B------:R-:W-:Y:S02]  /*0690*/  IABS R4, R11 ;  /* 0x0000000b00047213 */ /* 0x000fe40000000000 */
[----:B------:R-:W1:Y:S08]  /*06a0*/  I2F.RP R0, R7 ;  /* 0x0000000700007306 */ /* 0x000e700000209400 */
[----:B-1----:R-:W1:Y:S02]  /*06b0*/  MUFU.RCP R0, R0 ;  /* 0x0000000000007308 */ /* 0x002e640000001000 */
[----:B-1----:R-:W-:-:S02]  /*06c0*/  VIADD R3, R0, 0xffffffe ;  /* 0x0ffffffe00037836 */ /* 0x002fc40000000000 */
[----:B------:R-:W-:-:S04]  /*06d0*/  IMAD.MOV R0, RZ, RZ, -R4 ;  /* 0x000000ffff007224 */ /* 0x000fc800078e0a04 */
[----:B------:R-:W1:Y:S02]  /*06e0*/  F2I.FTZ.U32.TRUNC.NTZ R3, R3 ;  /* 0x0000000300037305 */ /* 0x000e64000021f000 */
[----:B-1----:R-:W-:-:S04]  /*06f0*/  IMAD.MOV R6, RZ, RZ, -R3 ;  /* 0x000000ffff067224 */ /* 0x002fc800078e0a03 */
[----:B------:R-:W-:Y:S02]  /*0700*/  IMAD.MOV.U32 R2, RZ, RZ, R6 ;  /* 0x000000ffff027224 */ /* 0x000fe400078e0006 */
[----:B------:R-:W1:Y:S02]  /*0710*/  I2F.RP R6, R8 ;  /* 0x0000000800067306 */ /* 0x000e640000209400 */
[----:B------:R-:W-:Y:S02]  /*0720*/  IMAD R5, R2, R7, RZ ;  /* 0x0000000702057224 */ /* 0x000fe400078e02ff */
[----:B------:R-:W-:-:S04]  /*0730*/  IMAD.MOV.U32 R2, RZ, RZ, RZ ;  /* 0x000000ffff027224 */ /* 0x000fc800078e00ff */
[----:B------:R-:W-:Y:S02]  /*0740*/  IMAD.HI.U32 R2, R3, R5, R2 ;  /* 0x0000000503027227 */ /* 0x000fe400078e0002 */
[----:B------:R-:W2:Y:S04]  /*0750*/  I2F.RP R3, R15 ;  /* 0x0000000f00037306 */ /* 0x000ea80000209400 */
[----:B------:R-:W-:-:S04]  /*0760*/  IMAD.HI.U32 R2, R2, R9, RZ ;  /* 0x0000000902027227 */ /* 0x000fc800078e00ff */
[----:B------:R-:W-:Y:S01]  /*0770*/  IMAD R0, R2, R0, R9 ;  /* 0x0000000002007224 */ /* 0x000fe200078e0209 */
[----:B-1----:R-:W-:Y:S04]  /*0780*/  MUFU.RCP R6, R6 ;  /* 0x0000000600067308 */ /* 0x002fe80000001000 */
[----:B------:R-:W-:-:S04]  /*0790*/  ISETP.GT.U32.AND P2, PT, R7, R0, PT ;  /* 0x000000000700720c */ /* 0x000fc80003f44070 */
[----:B--2---:R-:W1:Y:S09]  /*07a0*/  MUFU.RCP R3, R3 ;  /* 0x0000000300037308 */ /* 0x004e720000001000 */
[----:B------:R-:W-:Y:S02]  /*07b0*/  @!P2 IMAD.IADD R0, R0, 0x1, -R7 ;  /* 0x000000010000a824 */ /* 0x000fe400078e0a07 */
[----:B------:R-:W-:Y:S01]  /*07c0*/  @!P2 VIADD R2, R2, 0x1 ;  /* 0x000000010202a836 */ /* 0x000fe20000000000 */
[----:B------:R-:W-:-:S02]  /*07d0*/  ISETP.NE.AND P2, PT, R11, RZ, PT ;  /* 0x000000ff0b00720c */ /* 0x000fc40003f45270 */
[----:B------:R-:W-:Y:S02]  /*07e0*/  ISETP.GE.U32.AND P0, PT, R0, R7, PT ;  /* 0x000000070000720c */ /* 0x000fe40003f06070 */
[----:B------:R-:W-:Y:S01]  /*07f0*/  LOP3.LUT R0, R12, R11, RZ, 0x3c, !PT ;  /* 0x0000000b0c007212 */ /* 0x000fe200078e3cff */
[----:B-1----:R-:W-:Y:S01]  /*0800*/  VIADD R4, R3, 0xffffffe ;  /* 0x0ffffffe03047836 */ /* 0x002fe20000000000 */
[----:B------:R-:W-:Y:S02]  /*0810*/  LOP3.LUT R3, R70, 0x7f, RZ, 0xc0, !PT ;  /* 0x0000007f46037812 */ /* 0x000fe400078ec0ff */
[----:B------:R-:W-:Y:S01]  /*0820*/  ISETP.GE.AND P3, PT, R0, RZ, PT ;  /* 0x000000ff0000720c */ /* 0x000fe20003f66270 */
[----:B------:R1:W2:Y:S06]  /*0830*/  F2I.FTZ.U32.TRUNC.NTZ R5, R4 ;  /* 0x0000000400057305 */ /* 0x0002ac000021f000 */
[----:B------:R-:W-:-:S02]  /*0840*/  @P0 VIADD R2, R2, 0x1 ;  /* 0x0000000102020836 */ /* 0x000fc40000000000 */
[----:B-1----:R-:W-:Y:S02]  /*0850*/  IMAD.MOV.U32 R4, RZ, RZ, RZ ;  /* 0x000000ffff047224 */ /* 0x002fe400078e00ff */
[----:B------:R-:W-:-:S04]  /*0860*/  IMAD.MOV.U32 R9, RZ, RZ, R2 ;  /* 0x000000ffff097224 */ /* 0x000fc800078e0002 */
[----:B------:R-:W-:Y:S01]  /*0870*/  @!P3 IMAD.MOV R9, RZ, RZ, -R9 ;  /* 0x000000ffff09b224 */ /* 0x000fe200078e0a09 */
[----:B------:R-:W-:Y:S01]  /*0880*/  @!P2 LOP3.LUT R9, RZ, R11, RZ, 0x33, !PT ;  /* 0x0000000bff09a212 */ /* 0x000fe200078e33ff */
[----:B--2---:R-:W-:Y:S01]  /*0890*/  IMAD.MOV R2, RZ, RZ, -R5 ;  /* 0x000000ffff027224 */ /* 0x004fe200078e0a05 */
[----:B------:R-:W-:-:S03]  /*08a0*/  ISETP.NE.U32.AND P3, PT, R3, RZ, PT ;  /* 0x000000ff0300720c */ /* 0x000fc60003f65070 */
[----:B------:R-:W-:-:S04]  /*08b0*/  IMAD.MOV R0, RZ, RZ, -R9 ;  /* 0x000000ffff007224 */ /* 0x000fc800078e0a09 */
[----:B------:R-:W-:-:S04]  /*08c0*/  IMAD R0, R11, R0, R12 ;  /* 0x000000000b007224 */ /* 0x000fc800078e020c */
[----:B------:R-:W-:Y:S02]  /*08d0*/  IMAD.IADD R0, R10, 0x1, R0 ;  /* 0x000000010a007824 */ /* 0x000fe400078e0200 */
[----:B------:R-:W-:Y:S02]  /*08e0*/  IMAD.MOV.U32 R10, RZ, RZ, R2 ;  /* 0x000000ffff0a7224 */ /* 0x000fe400078e0002 */
[----:B------:R-:W-:Y:S02]  /*08f0*/  IMAD R2, R0, 0x80, R3 ;  /* 0x0000008000027824 */ /* 0x000fe400078e0203 */
[----:B------:R-:W-:-:S03]  /*0900*/  IMAD R7, R10, R15, RZ ;  /* 0x0000000f0a077224 */ /* 0x000fc600078e02ff */
[----:B------:R-:W-:Y:S01]  /*0910*/  IABS R0, R2 ;  /* 0x0000000200007213 */ /* 0x000fe20000000000 */
[----:B------:R-:W-:Y:S01]  /*0920*/  IMAD.HI.U32 R4, R5, R7, R4 ;  /* 0x0000000705047227 */ /* 0x000fe200078e0004 */
[----:B------:R-:W-:Y:S01]  /*0930*/  ISETP.GE.AND P5, PT, R2, RZ, PT ;  /* 0x000000ff0200720c */ /* 0x000fe20003fa6270 */
[----:B------:R-:W1:Y:S02]  /*0940*/  LDS R7, [UR16] ;  /* 0x00000010ff077984 */ /* 0x000e640008000800 */
[----:B------:R-:W-:Y:S02]  /*0950*/  VIADD R5, R6, 0xffffffe ;  /* 0x0ffffffe06057836 */ /* 0x000fe40000000000 */
[----:B------:R-:W-:Y:S01]  /*0960*/  IMAD.MOV.U32 R6, RZ, RZ, R0 ;  /* 0x000000ffff067224 */ /* 0x000fe200078e0000 */
[----:B------:R-:W-:-:S03]  /*0970*/  SHF.R.U32.HI R0, RZ, 0x5, R70 ;  /* 0x00000005ff007819 */ /* 0x000fc60000011646 */
[----:B------:R-:W2:Y:S01]  /*0980*/  F2I.FTZ.U32.TRUNC.NTZ R5, R5 ;  /* 0x0000000500057305 */ /* 0x000ea2000021f000 */
[----:B------:R-:W-:Y:S01]  /*0990*/  IMAD.HI.U32 R4, R4, R6, RZ ;  /* 0x0000000604047227 */ /* 0x000fe200078e00ff */
[----:B------:R-:W-:-:S03]  /*09a0*/  R2UR UR8, R0 ;  /* 0x00000000000872ca */ /* 0x000fc600000e0000 */
[----:B------:R-:W-:Y:S02]  /*09b0*/  IMAD.MOV R4, RZ, RZ, -R4 ;  /* 0x000000ffff047224 */ /* 0x000fe400078e0a04 */
[----:B------:R-:W-:Y:S02]  /*09c0*/  IMAD.SHL.U32 R0, R9, 0x40, RZ ;  /* 0x0000004009007824 */ /* 0x000fe400078e00ff */
[C---:B------:R-:W-:Y:S01]  /*09d0*/  IMAD R6, R15.reuse, R4, R6 ;  /* 0x000000040f067224 */ /* 0x040fe200078e0206 */
[----:B------:R-:W3:Y:S01]  /*09e0*/  LDC R9, c[0x0][0x3a0] ;  /* 0x0000e800ff097b82 */ /* 0x000ee20000000800 */
[----:B------:R-:W-:Y:S01]  /*09f0*/  IMAD.MOV.U32 R4, RZ, RZ, RZ ;  /* 0x000000ffff047224 */ /* 0x000fe200078e00ff */
[C---:B------:R-:W-:Y:S02]  /*0a00*/  LOP3.LUT R13, R0.reuse, R13, RZ, 0xfc, !PT ;  /* 0x0000000d000d7212 */ /* 0x040fe400078efcff */
[----:B------:R-:W-:Y:S01]  /*0a10*/  ISETP.GT.U32.AND P0, PT, R15, R6, PT ;  /* 0x000000060f00720c */ /* 0x000fe20003f04070 */
[--C-:B--2---:R-:W-:Y:S01]  /*0a20*/  IMAD.MOV R11, RZ, RZ, -R5.reuse ;  /* 0x000000ffff0b7224 */ /* 0x104fe200078e0a05 */
[----:B------:R-:W-:Y:S01]  /*0a30*/  IABS R47, R13 ;  /* 0x0000000d002f7213 */ /* 0x000fe20000000000 */
[----:B------:R-:W-:Y:S01]  /*0a40*/  VIADD R12, R0, UR8 ;  /* 0x00000008000c7c36 */ /* 0x000fe20008000000 */
[----:B------:R-:W-:Y:S01]  /*0a50*/  LOP3.LUT R62, R13, 0x4, RZ, 0xfc, !PT ;  /* 0x000000040d3e7812 */ /* 0x000fe200078efcff */
[----:B------:R-:W-:Y:S01]  /*0a60*/  IMAD R11, R11, R8, RZ ;  /* 0x000000080b0b7224 */ /* 0x000fe200078e02ff */
[----:B------:R-:W-:Y:S01]  /*0a70*/  LOP3.LUT R60, R13, 0x8, RZ, 0xfc, !PT ;  /* 0x000000080d3c7812 */ /* 0x000fe200078efcff */
[----:B------:R-:W-:Y:S01]  /*0a80*/  VIADD R48, R12, 0x1c ;  /* 0x0000001c0c307836 */ /* 0x000fe20000000000 */
[----:B------:R-:W-:Y:S01]  /*0a90*/  IABS R51, R62 ;  /* 0x0000003e00337213 */ /* 0x000fe20000000000 */
[----:B------:R-:W-:Y:S01]  /*0aa0*/  IMAD.HI.U32 R11, R5, R11, R4 ;  /* 0x0000000b050b7227 */ /* 0x000fe200078e0004 */
[----:B------:R-:W-:Y:S01]  /*0ab0*/  IABS R45, R60 ;  /* 0x0000003c002d7213 */ /* 0x000fe20000000000 */
[----:B------:R-:W-:Y:S01]  /*0ac0*/  USHF.L.U32 UR4, UR8, 0x15, URZ ;  /* 0x0000001508047899 */ /* 0x000fe200080006ff */
[----:B------:R-:W-:Y:S01]  /*0ad0*/  IABS R49, R48 ;  /* 0x0000003000317213 */ /* 0x000fe20000000000 */
[----:B------:R-:W-:-:S02]  /*0ae0*/  @!P0 IMAD.IADD R6, R6, 0x1, -R15 ;  /* 0x0000000106068824 */ /* 0x000fc400078e0a0f */
[----:B------:R-:W-:Y:S01]  /*0af0*/  IMAD.HI.U32 R4, R11, R47, RZ ;  /* 0x0000002f0b047227 */ /* 0x000fe200078e00ff */
[----:B------:R-:W-:Y:S01]  /*0b00*/  ULOP3.LUT UR4, UR4, 0x600000, URZ, 0xc0, !UPT ;  /* 0x0060000004047892 */ /* 0x000fe2000f8ec0ff */
[----:B------:R-:W-:Y:S01]  /*0b10*/  BAR.SYNC.DEFER_BLOCKING 0x0 ;  /* 0x0000000000007b1d */ /* 0x000fe20000010000 */
[----:B------:R-:W-:Y:S01]  /*0b20*/  ISETP.GT.U32.AND P0, PT, R15, R6, PT ;  /* 0x000000060f00720c */ /* 0x000fe20003f04070 */
[----:B------:R-:W-:Y:S01]  /*0b30*/  IMAD.MOV R4, RZ, RZ, -R4 ;  /* 0x000000ffff047224 */ /* 0x000fe200078e0a04 */
[----:B-1----:R-:W-:Y:S01]  /*0b40*/  R2UR UR17, R7 ;  /* 0x00000000071172ca */ /* 0x002fe200000e0000 */
[----:B------:R-:W-:-:S04]  /*0b50*/  IMAD.HI.U32 R5, R11, R49, RZ ;  /* 0x000000310b057227 */ /* 0x000fc800078e00ff */
[C---:B------:R-:W-:Y:S02]  /*0b60*/  IMAD R47, R8.reuse, R4, R47 ;  /* 0x00000004082f7224 */ /* 0x040fe400078e022f */
[----:B------:R-:W-:Y:S02]  /*0b70*/  IMAD.MOV R5, RZ, RZ, -R5 ;  /* 0x000000ffff057224 */ /* 0x000fe400078e0a05 */
[----:B---3--:R-:W-:Y:S02]  /*0b80*/  VIADD R4, R9, 0xffffffff ;  /* 0xffffffff09047836 */ /* 0x008fe40000000000 */
[----:B------:R-:W-:Y:S02]  /*0b90*/  IMAD R49, R8, R5, R49 ;  /* 0x0000000508317224 */ /* 0x000fe400078e0231 */
[----:B------:R-:W-:Y:S01]  /*0ba0*/  @!P0 IMAD.IADD R6, R6, 0x1, -R15 ;  /* 0x0000000106068824 */ /* 0x000fe200078e0a0f */
[----:B------:R-:W-:Y:S01]  /*0bb0*/  ISETP.GE.U32.AND P2, PT, R4, 0x7fffffe0, PT ;  /* 0x7fffffe00400780c */ /* 0x000fe20003f46070 */
[----:B------:R-:W-:Y:S01]  /*0bc0*/  IMAD.HI.U32 R7, R11, R51, RZ ;  /* 0x000000330b077227 */ /* 0x000fe200078e00ff */
[----:B------:R-:W1:Y:S01]  /*0bd0*/  LDC.64 R4, c[0x0][0x3a8] ;  /* 0x0000ea00ff047b82 */ /* 0x000e620000000a00 */
[----:B------:R-:W-:-:S02]  /*0be0*/  ISETP.NE.AND P0, PT, R56, RZ, PT ;  /* 0x000000ff3800720c */ /* 0x000fc40003f05270 */
[----:B------:R-:W-:-:S04]  /*0bf0*/  IMAD.HI.U32 R10, R11, R45, RZ ;  /* 0x0000002d0b0a7227 */ /* 0x000fc800078e00ff */
[----:B------:R-:W-:Y:S02]  /*0c00*/  VIADD R14, R9, 0xfffffffe ;  /* 0xfffffffe090e7836 */ /* 0x000fe40000000000 */
[----:B------:R-:W-:Y:S02]  /*0c10*/  IMAD.MOV.U32 R15, RZ, RZ, R6 ;  /* 0x000000ffff0f7224 */ /* 0x000fe400078e0006 */
[----:B------:R-:W-:Y:S01]  /*0c20*/  IMAD.MOV R7, RZ, RZ, -R7 ;  /* 0x000000ffff077224 */ /* 0x000fe200078e0a07 */
[----:B------:R-:W-:Y:S01]  /*0c30*/  ISETP.GE.U32.AND P4, PT, R14, 0x7fffffdf, PT ;  /* 0x7fffffdf0e00780c */ /* 0x000fe20003f86070 */
[----:B------:R-:W-:Y:S02]  /*0c40*/  IMAD.MOV R10, RZ, RZ, -R10 ;  /* 0x000000ffff0a7224 */ /* 0x000fe400078e0a0a */
[----:B------:R-:W-:Y:S01]  /*0c50*/  @!P5 IMAD.MOV R15, RZ, RZ, -R15 ;  /* 0x000000ffff0fd224 */ /* 0x000fe200078e0a0f */
[----:B------:R-:W-:Y:S01]  /*0c60*/  @!P0 LOP3.LUT R15, RZ, R56, RZ, 0x33, !PT ;  /* 0x00000038ff0f8212 */ /* 0x000fe200078e33ff */
[----:B------:R-:W-:-:S02]  /*0c70*/  IMAD R51, R8, R7, R51 ;  /* 0x0000000708337224 */ /* 0x000fc400078e0233 */
[----:B------:R-:W-:Y:S02]  /*0c80*/  IMAD R45, R8, R10, R45 ;  /* 0x0000000a082d7224 */ /* 0x000fe400078e022d */
[----:B------:R-:W-:Y:S01]  /*0c90*/  VIADD R7, R9, 0xfffffffd ;  /* 0xfffffffd09077836 */ /* 0x000fe20000000000 */
[----:B----4-:R-:W-:Y:S06]  /*0ca0*/  @P1 BRA `(.L_x_5) ;  /* 0x0000000000181947 */ /* 0x010fec0003800000 */
[----:B------:R-:W-:Y:S01]  /*0cb0*/  ELECT P0, URZ, PT ;  /* 0x0000000000ff782f */ /* 0x000fe20003800000 */
[----:B------:R-:W-:Y:S01]  /*0cc0*/  IMAD.MOV.U32 R6, RZ, RZ, 0x1 ;  /* 0x00000001ff067424 */ /* 0x000fe200078e00ff */
[----:B------:R-:W-:Y:S01]  /*0cd0*/  UMOV UR6, 0x40 ;  /* 0x0000004000067882 */ /* 0x000fe20000000000 */
[----:B------:R-:W-:Y:S01]  /*0ce0*/  UVIRTCOUNT.DEALLOC.SMPOOL 0x80 ;  /* 0x000000800000784c */ /* 0x000fe20000000000 */
[----:B------:R-:W-:-:S09]  /*0cf0*/  ULEA UR6, UR5, UR6, 0x18 ;  /* 0x0000000605067291 */ /* 0x000fd2000f8ec0ff */
[----:B------:R2:W-:Y:S03]  /*0d00*/  @P0 STS.U8 [UR6], R6 ;  /* 0x00000006ff000988 */ /* 0x0005e60008000006 */
.L_x_5:
[----:B------:R-:W-:Y:S01]  /*0d10*/  UIADD3 UR12, UPT, UPT, UR17, UR4, URZ ;  /* 0x00000004110c7290 */ /* 0x000fe2000fffe0ff */
[----:B--2---:R-:W-:Y:S01]  /*0d20*/  VIADD R6, R9, 0xfffffffc ;  /* 0xfffffffc09067836 */ /* 0x004fe20000000000 */
[----:B------:R-:W-:Y:S01]  /*0d30*/  VOTEU.ALL UP0, P3 ;  /* 0x0000000000ff7886 */ /* 0x000fe20001800000 */
[----:B------:R-:W-:Y:S01]  /*0d40*/  UIADD3 UR10, UPT, UPT, UR16, 0x3000, URZ ;  /* 0x00003000100a7890 */ /* 0x000fe2000fffe0ff */
[----:B------:R-:W-:Y:S01]  /*0d50*/  IMAD R15, R15, UR9, RZ ;  /* 0x000000090f0f7c24 */ /* 0x000fe2000f8e02ff */
[----:B------:R-:W-:Y:S01]  /*0d60*/  VOTEU.ALL UP1, P3 ;  /* 0x0000000000ff7886 */ /* 0x000fe20001820000 */
[----:B------:R-:W-:Y:S01]  /*0d70*/  ISETP.GE.U32.AND P5, PT, R6, 0x7fffffdd, PT ;  /* 0x7fffffdd0600780c */ /* 0x000fe20003fa6070 */
[----:B------:R-:W-:Y:S01]  /*0d80*/  VIADD R10, R9, 0xfffffffb ;  /* 0xfffffffb090a7836 */ /* 0x000fe20000000000 */
[----:B------:R-:W-:-:S04]  /*0d90*/  @!UP0 UIADD3 UR4, UPT, UPT, -UR7, 0x100000, URZ ;  /* 0x0010000007048890 */ /* 0x000fc8000fffe1ff */
[----:B------:R-:W-:Y:S02]  /*0da0*/  @!UP0 USHF.L.U32 UR5, UR4, 0xb, URZ ;  /* 0x0000000b04058899 */ /* 0x000fe400080006ff */
[----:B------:R-:W-:Y:S01]  /*0db0*/  @!UP0 USHF.L.U32 UR4, UR4, 0x1, URZ ;  /* 0x0000000104048899 */ /* 0x000fe200080006ff */
[----:B------:R-:W-:Y:S01]  /*0dc0*/  STTM.x64 tmem[UR12], RZ ;  /* 0x000000ff000079ed */ /* 0x000fe2000834000c */
[----:B------:R-:W2:Y:S01]  /*0dd0*/  FENCE.VIEW.ASYNC.T ;  /* 0x00000000000073c6 */ /* 0x000ea20000000200 */
[----:B------:R-:W-:Y:S01]  /*0de0*/  UMOV UR13, UR10 ;  /* 0x0000000a000d7c82 */ /* 0x000fe20008000000 */
[----:B--2---:R-:W-:Y:S01]  /*0df0*/  BAR.SYNC.DEFER_BLOCKING 0x0 ;  /* 0x0000000000007b1d */ /* 0x004fe20000010000 */
[----:B------:R-:W-:Y:S02]  /*0e00*/  SHF.R.S32.HI R14, RZ, 0x1f, R15 ;  /* 0x0000001fff0e7819 */ /* 0x000fe4000001140f */
[----:B------:R-:W-:Y:S02]  /*0e10*/  IADD3 R6, P6, PT, R15, UR20, RZ ;  /* 0x000000140f067c10 */ /* 0x000fe4000ffde0ff */
[----:B------:R-:W-:-:S02]  /*0e20*/  ISETP.GE.U32.AND P0, PT, R7, 0x7fffffde, PT ;  /* 0x7fffffde0700780c */ /* 0x000fc40003f06070 */
[----:B------:R-:W-:Y:S02]  /*0e30*/  PRMT R18, RZ, 0x7610, R18 ;  /* 0x00007610ff127816 */ /* 0x000fe40000000012 */
[----:B------:R-:W-:Y:S01]  /*0e40*/  IADD3.X R7, PT, PT, R14, UR21, RZ, P6, !PT ;  /* 0x000000150e077c10 */ /* 0x000fe2000b7fe4ff */
[----:B------:R-:W2:Y:S02]  /*0e50*/  FENCE.VIEW.ASYNC.S ;  /* 0x00000000000073c6 */ /* 0x000ea40000000000 */
[----:B--2---:R2:W3:Y:S02]  /*0e60*/  @!UP1 SYNCS.EXCH.64 URZ, [UR13], UR4 ;  /* 0x000000040dff95b2 */ /* 0x0044e40008000100 */
[----:B---3--:R-:W-:Y:S01]  /*0e70*/  BAR.SYNC.DEFER_BLOCKING 0x0 ;  /* 0x0000000000007b1d */ /* 0x008fe20000010000 */
[----:B-1----:R-:W-:Y:S01]  /*0e80*/  SHF.R.S32.HI R67, RZ, 0x1f, R4 ;  /* 0x0000001fff437819 */ /* 0x002fe20000011404 */
[----:B------:R-:W-:Y:S01]  /*0e90*/  IMAD.SHL.U32 R69, R4, 0x2, RZ ;  /* 0x0000000204457824 */ /* 0x000fe200078e00ff */
[----:B------:R-:W-:-:S02]  /*0ea0*/  IADD3 R20, P6, PT, R6, R4, RZ ;  /* 0x0000000406147210 */ /* 0x000fc40007fde0ff */
[----:B------:R-:W-:Y:S01]  /*0eb0*/  PRMT R16, RZ, 0x7610, R16 ;  /* 0x00007610ff107816 */ /* 0x000fe20000000010 */
[C---:B------:R-:W-:Y:S01]  /*0ec0*/  IMAD R73, R4.reuse, 0x3, RZ ;  /* 0x0000000304497824 */ /* 0x040fe200078e02ff */
[----:B------:R-:W-:Y:S01]  /*0ed0*/  SHF.R.S32.HI R71, RZ, 0x1f, R69 ;  /* 0x0000001fff477819 */ /* 0x000fe20000011445 */
[----:B------:R-:W-:Y:S01]  /*0ee0*/  IMAD.X R21, R67, 0x1, R7, P6 ;  /* 0x0000000143157824 */ /* 0x000fe200030e0607 */
[-C--:B------:R-:W-:Y:S02]  /*0ef0*/  IADD3 R22, P6, PT, R69, R6.reuse, RZ ;  /* 0x0000000645167210 */ /* 0x080fe40007fde0ff */
[----:B------:R-:W-:Y:S01]  /*0f00*/  PRMT R17, RZ, 0x7610, R17 ;  /* 0x00007610ff117816 */ /* 0x000fe20000000011 */
[----:B------:R-:W-:Y:S01]  /*0f10*/  IMAD.SHL.U32 R77, R4, 0x4, RZ ;  /* 0x00000004044d7824 */ /* 0x000fe200078e00ff */
[----:B------:R-:W-:Y:S01]  /*0f20*/  SHF.R.S32.HI R75, RZ, 0x1f, R73 ;  /* 0x0000001fff4b7819 */ /* 0x000fe20000011449 */
[----:B------:R-:W-:Y:S01]  /*0f30*/  IMAD.X R23, R71, 0x1, R7, P6 ;  /* 0x0000000147177824 */ /* 0x000fe200030e0607 */
[----:B------:R-:W-:-:S02]  /*0f40*/  IADD3 R24, P6, PT, R73, R6, RZ ;  /* 0x0000000649187210 */ /* 0x000fc40007fde0ff */
[----:B------:R-:W-:Y:S01]  /*0f50*/  PRMT R19, RZ, 0x7610, R19 ;  /* 0x00007610ff137816 */ /* 0x000fe20000000013 */
[C---:B------:R-:W-:Y:S02]  /*0f60*/  VIADD R28, R9.reuse, 0xffffffe5 ;  /* 0xffffffe5091c7836 */ /* 0x040fe40000000000 */
[C---:B------:R-:W-:Y:S02]  /*0f70*/  VIADD R30, R9.reuse, 0xffffffe6 ;  /* 0xffffffe6091e7836 */ /* 0x040fe40000000000 */
[C---:B------:R-:W-:Y:S02]  /*0f80*/  VIADD R31, R9.reuse, 0xffffffe2 ;  /* 0xffffffe2091f7836 */ /* 0x040fe40000000000 */
[C---:B------:R-:W-:Y:S01]  /*0f90*/  VIADD R66, R9.reuse, 0xffffffe0 ;  /* 0xffffffe009427836 */ /* 0x040fe20000000000 */
[----:B------:R-:W3:Y:S01]  /*0fa0*/  @!P2 LDG.E.U8 R18, desc[UR18][R6.64] ;  /* 0x000000120612a981 */ /* 0x000ee2000c1e1100 */
[----:B------:R-:W-:Y:S01]  /*0fb0*/  ISETP.GE.U32.AND P2, PT, R10, 0x7fffffdc, PT ;  /* 0x7fffffdc0a00780c */ /* 0x000fe20003f46070 */
[----:B------:R-:W-:-:S02]  /*0fc0*/  VIADD R10, R9, 0xfffffffa ;  /* 0xfffffffa090a7836 */ /* 0x000fc40000000000 */
[C---:B------:R-:W-:Y:S01]  /*0fd0*/  VIADD R32, R9.reuse, 0xffffffe3 ;  /* 0xffffffe309207836 */ /* 0x040fe20000000000 */
[----:B------:R1:W4:Y:S01]  /*0fe0*/  @!P4 LDG.E.U8 R16, desc[UR18][R20.64] ;  /* 0x000000121410c981 */ /* 0x000322000c1e1100 */
[C---:B------:R-:W-:Y:S01]  /*0ff0*/  VIADD R34, R9.reuse, 0xffffffe7 ;  /* 0xffffffe709227836 */ /* 0x040fe20000000000 */
[----:B------:R-:W-:Y:S01]  /*1000*/  ISETP.GE.U32.AND P4, PT, R10, 0x7fffffdb, PT ;  /* 0x7fffffdb0a00780c */ /* 0x000fe20003f86070 */
[----:B------:R-:W-:Y:S01]  /*1010*/  VIADD R10, R9, 0xfffffff9 ;  /* 0xfffffff9090a7836 */ /* 0x000fe20000000000 */
[----:B------:R5:W3:Y:S01]  /*1020*/  @!P0 LDG.E.U8 R17, desc[UR18][R22.64] ;  /* 0x0000001216118981 */ /* 0x000ae2000c1e1100 */
[----:B------:R-:W-:Y:S01]  /*1030*/  IMAD.X R25, R75, 0x1, R7, P6 ;  /* 0x000000014b197824 */ /* 0x000fe200030e0607 */
[----:B------:R-:W-:Y:S01]  /*1040*/  SHF.R.S32.HI R79, RZ, 0x1f, R77 ;  /* 0x0000001fff4f7819 */ /* 0x000fe2000001144d */
[----:B------:R-:W-:Y:S01]  /*1050*/  IMAD R81, R4, 0x5, RZ ;  /* 0x0000000504517824 */ /* 0x000fe200078e02ff */
[----:B------:R-:W-:Y:S01]  /*1060*/  ISETP.GE.U32.AND P0, PT, R10, 0x7fffffda, PT ;  /* 0x7fffffda0a00780c */ /* 0x000fe20003f06070 */
[----:B------:R-:W-:Y:S01]  /*1070*/  VIADD R10, R9, 0xfffffff8 ;  /* 0xfffffff8090a7836 */ /* 0x000fe20000000000 */
[----:B------:R-:W-:Y:S01]  /*1080*/  IADD3 R26, P6, PT, R77, R6, RZ ;  /* 0x000000064d1a7210 */ /* 0x000fe20007fde0ff */
[----:B------:R0:W3:Y:S01]  /*1090*/  @!P5 LDG.E.U8 R19, desc[UR18][R24.64] ;  /* 0x000000121813d981 */ /* 0x0000e2000c1e1100 */
[----:B-1----:R-:W-:Y:S01]  /*10a0*/  VIADD R21, R9, 0xffffffec ;  /* 0xffffffec09157836 */ /* 0x002fe20000000000 */
[----:B------:R-:W-:Y:S01]  /*10b0*/  PRMT R20, RZ, 0x7610, R20 ;  /* 0x00007610ff147816 */ /* 0x000fe20000000014 */
[----:B------:R-:W-:Y:S01]  /*10c0*/  IMAD R85, R4, 0x6, RZ ;  /* 0x0000000604557824 */ /* 0x000fe200078e02ff */
[----:B------:R-:W-:Y:S01]  /*10d0*/  ISETP.GE.U32.AND P5, PT, R10, 0x7fffffd9, PT ;  /* 0x7fffffd90a00780c */ /* 0x000fe20003fa6070 */
[----:B------:R-:W-:Y:S01]  /*10e0*/  IMAD.X R27, R79, 0x1, R7, P6 ;  /* 0x000000014f1b7824 */ /* 0x000fe200030e0607 */
[----:B------:R-:W-:Y:S01]  /*10f0*/  ISETP.GE.U32.AND P6, PT, R21, 0x7fffffcd, PT ;  /* 0x7fffffcd1500780c */ /* 0x000fe20003fc6070 */
[----:B------:R-:W-:-:S02]  /*1100*/  VIADD R10, R9, 0xffffffed ;  /* 0xffffffed090a7836 */ /* 0x000fc40000000000 */
[----:B------:R-:W-:Y:S01]  /*1110*/  IMAD R89, R4, 0x7, RZ ;  /* 0x0000000704597824 */ /* 0x000fe200078e02ff */
[----:B------:R1:W3:Y:S01]  /*1120*/  @!P2 LDG.E.U8 R20, desc[UR18][R26.64] ;  /* 0x000000121a14a981 */ /* 0x0002e2000c1e1100 */
[C---:B------:R-:W-:Y:S01]  /*1130*/  VIADD R21, R9.reuse, 0xffffffee ;  /* 0xffffffee09157836 */ /* 0x040fe20000000000 */
[----:B------:R-:W-:Y:S01]  /*1140*/  ISETP.GE.U32.AND P2, PT, R10, 0x7fffffce, PT ;  /* 0x7fffffce0a00780c */ /* 0x000fe20003f46070 */
[C---:B------:R-:W-:Y:S01]  /*1150*/  VIADD R10, R9.reuse, 0xffffffef ;  /* 0xffffffef090a7836 */ /* 0x040fe20000000000 */
[----:B-----5:R-:W-:Y:S01]  /*1160*/  SEL R23, RZ, 0x1, P6 ;  /* 0x00000001ff177807 */ /* 0x020fe20003000000 */
[----:B0-----:R-:W-:Y:S01]  /*1170*/  VIADD R25, R9, 0xffffffea ;  /* 0xffffffea09197836 */ /* 0x001fe20000000000 */
[----:B------:R-:W-:Y:S01]  /*1180*/  ISETP.GE.U32.AND P6, PT, R21, 0x7fffffcf, PT ;  /* 0x7fffffcf1500780c */ /* 0x000fe20003fc6070 */
[C---:B------:R-:W-:Y:S01]  /*1190*/  VIADD R21, R9.reuse, 0xffffffe8 ;  /* 0xffffffe809157836 */ /* 0x040fe20000000000 */
[----:B------:R-:W-:Y:S01]  /*11a0*/  SEL R24, RZ, 0x1fffe, P2 ;  /* 0x0001fffeff187807 */ /* 0x000fe20001000000 */
[----:B------:R-:W-:Y:S01]  /*11b0*/  IMAD.SHL.U32 R93, R4, 0x8, RZ ;  /* 0x00000008045d7824 */ /* 0x000fe200078e00ff */
[----:B------:R-:W-:Y:S01]  /*11c0*/  ISETP.GE.U32.AND P2, PT, R10, 0x7fffffd0, PT ;  /* 0x7fffffd00a00780c */ /* 0x000fe20003f46070 */
[----:B------:R-:W-:Y:S01]  /*11d0*/  VIADD R10, R9, 0xffffffe9 ;  /* 0xffffffe9090a7836 */ /* 0x000fe20000000000 */
[----:B------:R-:W-:Y:S01]  /*11e0*/  SEL R22, RZ, 0x4, P6 ;  /* 0x00000004ff167807 */ /* 0x000fe20003000000 */
[----:B------:R-:W-:Y:S01]  /*11f0*/  IMAD.IADD R23, R23, 0x1, R24 ;  /* 0x0000000117177824 */ /* 0x000fe200078e0218 */
[----:B------:R-:W-:Y:S01]  /*1200*/  ISETP.GE.U32.AND P6, PT, R21, 0x7fffffc9, PT ;  /* 0x7fffffc91500780c */ /* 0x000fe20003fc6070 */
[C---:B------:R-:W-:Y:S01]  /*1210*/  IMAD.SHL.U32 R97, R4.reuse, 0x10, RZ ;  /* 0x0000001004617824 */ /* 0x040fe200078e00ff */
[----:B------:R-:W-:Y:S01]  /*1220*/  SEL R21, RZ, 0x7fff8, P2 ;  /* 0x0007fff8ff157807 */ /* 0x000fe20001000000 */
[----:B------:R-:W-:Y:S01]  /*1230*/  IMAD R99, R4, 0x9, RZ ;  /* 0x0000000904637824 */ /* 0x000fe200078e02ff */
[----:B------:R-:W-:Y:S01]  /*1240*/  ISETP.GE.U32.AND P2, PT, R10, 0x7fffffca, PT ;  /* 0x7fffffca0a00780c */ /* 0x000fe20003f46070 */
[----:B------:R-:W-:Y:S01]  /*1250*/  VIADD R10, R9, 0xffffffeb ;  /* 0xffffffeb090a7836 */ /* 0x000fe20000000000 */
[----:B-1----:R-:W-:Y:S01]  /*1260*/  SEL R26, RZ, 0x1, P6 ;  /* 0x00000001ff1a7807 */ /* 0x002fe20003000000 */
[C---:B------:R-:W-:Y:S01]  /*1270*/  IMAD R105, R4.reuse, 0x18, RZ ;  /* 0x0000001804697824 */ /* 0x040fe200078e02ff */
[----:B------:R-:W-:Y:S01]  /*1280*/  ISETP.GE.U32.AND P6, PT, R25, 0x7fffffcb, PT ;  /* 0x7fffffcb1900780c */ /* 0x000fe20003fc6070 */
[----:B------:R-:W-:Y:S01]  /*1290*/  VIADD R25, R9, 0xffffffe4 ;  /* 0xffffffe409197836 */ /* 0x000fe20000000000 */
[----:B------:R-:W-:Y:S01]  /*12a0*/  SEL R27, RZ, 0x1fffe, P2 ;  /* 0x0001fffeff1b7807 */ /* 0x000fe20001000000 */
[----:B------:R-:W-:Y:S01]  /*12b0*/  IMAD R109, R4, 0xa, RZ ;  /* 0x0000000a046d7824 */ /* 0x000fe200078e02ff */
[----:B------:R-:W-:Y:S01]  /*12c0*/  ISETP.GE.U32.AND P2, PT, R10, 0x7fffffcc, PT ;  /* 0x7fffffcc0a00780c */ /* 0x000fe20003f46070 */
[----:B------:R-:W-:Y:S01]  /*12d0*/  IMAD R113, R4, 0xb, RZ ;  /* 0x0000000b04717824 */ /* 0x000fe200078e02ff */
[----:B------:R-:W-:Y:S01]  /*12e0*/  SEL R10, RZ, 0x4, P6 ;  /* 0x00000004ff0a7807 */ /* 0x000fe20003000000 */
[----:B------:R-:W-:Y:S01]  /*12f0*/  IMAD.IADD R26, R26, 0x1, R27 ;  /* 0x000000011a1a7824 */ /* 0x000fe200078e021b */
[----:B------:R-:W-:Y:S01]  /*1300*/  ISETP.GE.U32.AND P6, PT, R25, 0x7fffffc5, PT ;  /* 0x7fffffc51900780c */ /* 0x000fe20003fc6070 */
[C---:B------:R-:W-:Y:S01]  /*1310*/  IMAD R117, R4.reuse, 0xc, RZ ;  /* 0x0000000c04757824 */ /* 0x040fe200078e02ff */
[----:B------:R-:W-:Y:S01]  /*1320*/  SEL R25, RZ, 0x7fff8, P2 ;  /* 0x0007fff8ff197807 */ /* 0x000fe20001000000 */
[----:B------:R-:W-:Y:S01]  /*1330*/  IMAD R121, R4, 0xd, RZ ;  /* 0x0000000d04797824 */ /* 0x000fe200078e02ff */
[----:B------:R-:W-:Y:S01]  /*1340*/  ISETP.GE.U32.AND P2, PT, R28, 0x7fffffc6, PT ;  /* 0x7fffffc61c00780c */ /* 0x000fe20003f46070 */
[----:B------:R-:W-:Y:S01]  /*1350*/  VIADD R28, R9, 0xffffffe1 ;  /* 0xffffffe1091c7836 */ /* 0x000fe20000000000 */
[----:B------:R-:W-:Y:S01]  /*1360*/  SEL R29, RZ, 0x1, P6 ;  /* 0x00000001ff1d7807 */ /* 0x000fe20003000000 */
[----:B------:R-:W-:Y:S01]  /*1370*/  IMAD R123, R4, 0xe, RZ ;  /* 0x0000000e047b7824 */ /* 0x000fe200078e02ff */
[----:B------:R-:W-:Y:S01]  /*1380*/  ISETP.GE.U32.AND P6, PT, R30, 0x7fffffc7, PT ;  /* 0x7fffffc71e00780c */ /* 0x000fe20003fc6070 */
[C---:B------:R-:W-:Y:S01]  /*1390*/  IMAD R129, R4.reuse, 0xf, RZ ;  /* 0x0000000f04817824 */ /* 0x040fe200078e02ff */
[----:B------:R-:W-:Y:S01]  /*13a0*/  SEL R30, RZ, 0x1fffe, P2 ;  /* 0x0001fffeff1e7807 */ /* 0x000fe20001000000 */
[----:B------:R-:W-:Y:S01]  /*13b0*/  IMAD R133, R4, 0x11, RZ ;  /* 0x0000001104857824 */ /* 0x000fe200078e02ff */
[----:B------:R-:W-:Y:S01]  /*13c0*/  ISETP.GE.U32.AND P2, PT, R28, 0x7fffffc2, PT ;  /* 0x7fffffc21c00780c */ /* 0x000fe20003f46070 */
[C---:B------:R-:W-:Y:S01]  /*13d0*/  IMAD R135, R4.reuse, 0x12, RZ ;  /* 0x0000001204877824 */ /* 0x040fe200078e02ff */
[----:B------:R-:W-:Y:S01]  /*13e0*/  SEL R28, RZ, 0x4, P6 ;  /* 0x00000004ff1c7807 */ /* 0x000fe20003000000 */
[----:B------:R-:W-:Y:S01]  /*13f0*/  IMAD.IADD R29, R29, 0x1, R30 ;  /* 0x000000011d1d7824 */ /* 0x000fe200078e021e */
[----:B------:R-:W-:Y:S01]  /*1400*/  ISETP.GE.U32.AND P6, PT, R31, 0x7fffffc3, PT ;  /* 0x7fffffc31f00780c */ /* 0x000fe20003fc6070 */
[C---:B------:R-:W-:Y:S01]  /*1410*/  IMAD R141, R4.reuse, 0x13, RZ ;  /* 0x00000013048d7824 */ /* 0x040fe200078e02ff */
        /* <DEDUP_REMOVED lines=9> */
[C---:B------:R-:W-:Y:S01]  /*14b0*/  IMAD R159, R4.reuse, 0x1a, RZ ;  /* 0x0000001a049f7824 */ /* 0x040fe200078e02ff */
[----:B------:R-:W-:Y:S01]  /*14c0*/  SEL R24, RZ, 0x7fff8, P6 ;  /* 0x0007fff8ff187807 */ /* 0x000fe20003000000 */
[----:B------:R-:W-:Y:S01]  /*14d0*/  IMAD R165, R4, 0x1b, RZ ;  /* 0x0000001b04a57824 */ /* 0x000fe200078e02ff */
[----:B------:R-:W-:Y:S01]  /*14e0*/  LOP3.LUT R23, R23, 0x3, RZ, 0xc0, !PT ;  /* 0x0000000317177812 */ /* 0x000fe200078ec0ff */
[----:B------:R-:W-:Y:S01]  /*14f0*/  IMAD.IADD R32, R32, 0x1, R33 ;  /* 0x0000000120207824 */ /* 0x000fe200078e0221 */
[----:B------:R-:W-:Y:S01]  /*1500*/  ISETP.GE.U32.AND P6, PT, R34, 0x7fffffc8, PT ;  /* 0x7fffffc82200780c */ /* 0x000fe20003fc6070 */
[----:B------:R-:W-:Y:S01]  /*1510*/  IMAD R169, R4, 0x1c, RZ ;  /* 0x0000001c04a97824 */ /* 0x000fe200078e02ff */
[----:B------:R-:W-:Y:S01]  /*1520*/  LOP3.LUT R26, R26, 0x3, RZ, 0xc0, !PT ;  /* 0x000000031a1a7812 */ /* 0x000fe200078ec0ff */
[----:B--2---:R-:W0:Y:S01]  /*1530*/  LDCU UR4, c[0x0][0x3b0] ;  /* 0x00007600ff0477ac */ /* 0x004e220008000800 */
[----:B------:R-:W-:-:S02]  /*1540*/  LOP3.LUT R32, R32, 0x3, RZ, 0xc0, !PT ;  /* 0x0000000320207812 */ /* 0x000fc400078ec0ff */
[----:B------:R-:W-:Y:S02]  /*1550*/  IADD3 R22, PT, PT, R23, R21, R22 ;  /* 0x0000001517167210 */ /* 0x000fe40007ffe016 */
[----:B------:R-:W-:Y:S02]  /*1560*/  IADD3 R10, PT, PT, R26, R25, R10 ;  /* 0x000000191a0a7210 */ /* 0x000fe40007ffe00a */
[----:B------:R-:W-:Y:S02]  /*1570*/  IADD3 R31, PT, PT, R32, R24, R31 ;  /* 0x00000018201f7210 */ /* 0x000fe40007ffe01f */
[----:B------:R-:W-:Y:S01]  /*1580*/  SEL R21, RZ, 0x7fff8, P6 ;  /* 0x0007fff8ff157807 */ /* 0x000fe20003000000 */
[----:B------:R-:W-:Y:S01]  /*1590*/  IMAD.SHL.U32 R10, R10, 0x100, RZ ;  /* 0x000001000a0a7824 */ /* 0x000fe200078e00ff */
[----:B------:R-:W-:Y:S02]  /*15a0*/  LOP3.LUT R29, R29, 0x3, RZ, 0xc0, !PT ;  /* 0x000000031d1d7812 */ /* 0x000fe400078ec0ff */
[----:B------:R-:W-:-:S02]  /*15b0*/  LOP3.LUT R31, R31, 0xf, RZ, 0xc0, !PT ;  /* 0x0000000f1f1f7812 */ /* 0x000fc400078ec0ff */
[----:B------:R-:W-:Y:S02]  /*15c0*/  IADD3 R28, PT, PT, R29, R21, R28 ;  /* 0x000000151d1c7210 */ /* 0x000fe40007ffe01c */
[----:B------:R-:W-:Y:S02]  /*15d0*/  SHF.R.S32.HI R83, RZ, 0x1f, R81 ;  /* 0x0000001fff537819 */ /* 0x000fe40000011451 */
[-C--:B------:R-:W-:Y:S01]  /*15e0*/  IADD3 R24, P6, PT, R81, R6.reuse, RZ ;  /* 0x0000000651187210 */ /* 0x080fe20007fde0ff */
[----:B------:R-:W-:Y:S01]  /*15f0*/  IMAD R28, R28, 0x10, R31 ;  /* 0x000000101c1c7824 */ /* 0x000fe200078e021f */
[----:B------:R-:W-:Y:S02]  /*1600*/  LOP3.LUT R23, R10, 0xf00, RZ, 0xe2, !PT ;  /* 0x00000f000a177812 */ /* 0x000fe400078ee2ff */
[----:B------:R-:W-:Y:S01]  /*1610*/  PRMT R21, RZ, 0x7610, R21 ;  /* 0x00007610ff157816 */ /* 0x000fe20000000015 */
[----:B------:R-:W-:Y:S01]  /*1620*/  IMAD.X R25, R83, 0x1, R7, P6 ;  /* 0x0000000153197824 */ /* 0x000fe200030e0607 */
[----:B------:R-:W-:Y:S01]  /*1630*/  SHF.R.S32.HI R87, RZ, 0x1f, R85 ;  /* 0x0000001fff577819 */ /* 0x000fe20000011455 */
[----:B------:R-:W-:Y:S01]  /*1640*/  VIADD R10, R9, 0xfffffff7 ;  /* 0xfffffff7090a7836 */ /* 0x000fe20000000000 */
[----:B------:R-:W-:Y:S01]  /*1650*/  IADD3 R26, P6, PT, R85, R6, RZ ;  /* 0x00000006551a7210 */ /* 0x000fe20007fde0ff */
[----:B------:R-:W-:Y:S01]  /*1660*/  IMAD R23, R22, 0x1000, R23 ;  /* 0x0000100016177824 */ /* 0x000fe200078e0217 */
[----:B------:R-:W-:Y:S01]  /*1670*/  LOP3.LUT R28, R28, 0xff, RZ, 0xc0, !PT ;  /* 0x000000ff1c1c7812 */ /* 0x000fe200078ec0ff */
[----:B------:R1:W2:Y:S01]  /*1680*/  @!P4 LDG.E.U8 R21, desc[UR18][R24.64] ;  /* 0x000000121815c981 */ /* 0x0002a2000c1e1100 */
[----:B------:R-:W-:Y:S01]  /*1690*/  ISETP.GE.U32.AND P4, PT, R10, 0x7fffffd8, PT ;  /* 0x7fffffd80a00780c */ /* 0x000fe20003f86070 */
[----:B------:R-:W-:Y:S01]  /*16a0*/  IMAD.X R27, R87, 0x1, R7, P6 ;  /* 0x00000001571b7824 */ /* 0x000fe200030e0607 */
[----:B------:R-:W-:Y:S01]  /*16b0*/  PRMT R22, RZ, 0x7610, R22 ;  /* 0x00007610ff167816 */ /* 0x000fe20000000016 */
[----:B------:R-:W-:Y:S01]  /*16c0*/  IMAD.IADD R10, R23, 0x1, R28 ;  /* 0x00000001170a7824 */ /* 0x000fe200078e021c */
[----:B------:R-:W-:-:S02]  /*16d0*/  SHF.R.S32.HI R91, RZ, 0x1f, R89 ;  /* 0x0000001fff5b7819 */ /* 0x000fc40000011459 */
[----:B------:R-:W-:Y:S01]  /*16e0*/  IADD3 R28, P6, PT, R89, R6, RZ ;  /* 0x00000006591c7210 */ /* 0x000fe20007fde0ff */
[----:B-1----:R-:W-:Y:S01]  /*16f0*/  VIADD R24, R9, 0xfffffff6 ;  /* 0xfffffff609187836 */ /* 0x002fe20000000000 */
[----:B------:R-:W-:-:S03]  /*1700*/  LOP3.LUT R10, R10, 0xffff, RZ, 0xc0, !PT ;  /* 0x0000ffff0a0a7812 */ /* 0x000fc600078ec0ff */
[----:B------:R-:W-:Y:S01]  /*1710*/  IMAD.X R29, R91, 0x1, R7, P6 ;  /* 0x000000015b1d7824 */ /* 0x000fe200030e0607 */
[----:B------:R-:W-:Y:S01]  /*1720*/  PRMT R23, RZ, 0x7610, R23 ;  /* 0x00007610ff177816 */ /* 0x000fe20000000017 */
[----:B------:R1:W5:Y:S01]  /*1730*/  @!P0 LDG.E.U8 R22, desc[UR18][R26.64] ;  /* 0x000000121a168981 */ /* 0x000362000c1e1100 */
[----:B------:R-:W-:Y:S02]  /*1740*/  SHF.R.S32.HI R95, RZ, 0x1f, R93 ;  /* 0x0000001fff5f7819 */ /* 0x000fe4000001145d */
[----:B------:R-:W-:Y:S02]  /*1750*/  IADD3 R30, P6, PT, R93, R6, RZ ;  /* 0x000000065d1e7210 */ /* 0x000fe40007fde0ff */
[----:B------:R-:W-:Y:S01]  /*1760*/  ISETP.GE.U32.AND P0, PT, R24, 0x7fffffd7, PT ;  /* 0x7fffffd71800780c */ /* 0x000fe20003f06070 */
[----:B------:R0:W2:Y:S01]  /*1770*/  @!P5 LDG.E.U8 R23, desc[UR18][R28.64] ;  /* 0x000000121c17d981 */ /* 0x0000a2000c1e1100 */
[----:B------:R-:W-:Y:S01]  /*1780*/  SHF.R.U32.HI R24, RZ, 0xf, R10 ;  /* 0x0000000fff187819 */ /* 0x000fe2000001160a */
[----:B------:R-:W-:Y:S01]  /*1790*/  IMAD.X R31, R95, 0x1, R7, P6 ;  /* 0x000000015f1f7824 */ /* 0x000fe200030e0607 */
[----:B------:R-:W-:-:S02]  /*17a0*/  SHF.R.S32.HI R101, RZ, 0x1f, R97 ;  /* 0x0000001fff657819 */ /* 0x000fc40000011461 */
[----:B------:R-:W-:Y:S02]  /*17b0*/  LOP3.LUT P5, RZ, R24, 0x1, RZ, 0xc0, !PT ;  /* 0x0000000118ff7812 */ /* 0x000fe400078ac0ff */
[-C--:B------:R-:W-:Y:S02]  /*17c0*/  IADD3 R34, P6, PT, R97, R6.reuse, RZ ;  /* 0x0000000661227210 */ /* 0x080fe40007fde0ff */
[----:B------:R-:W-:Y:S01]  /*17d0*/  PRMT R24, RZ, 0x7610, R24 ;  /* 0x00007610ff187816 */ /* 0x000fe20000000018 */
[----:B------:R-:W-:Y:S01]  /*17e0*/  VIADD R25, R9, 0xfffffff5 ;  /* 0xfffffff509197836 */ /* 0x000fe20000000000 */
[----:B------:R-:W-:Y:S01]  /*17f0*/  SHF.R.S32.HI R103, RZ, 0x1f, R99 ;  /* 0x0000001fff677819 */ /* 0x000fe20000011463 */
[--C-:B------:R-:W-:Y:S01]  /*1800*/  IMAD.X R35, R101, 0x1, R7.reuse, P6 ;  /* 0x0000000165237824 */ /* 0x100fe200030e0607 */
[----:B------:R-:W-:Y:S02]  /*1810*/  IADD3 R32, P6, PT, R99, R6, RZ ;  /* 0x0000000663207210 */ /* 0x000fe40007fde0ff */
[----:B-1----:R-:W-:Y:S01]  /*1820*/  PRMT R26, RZ, 0x7610, R26 ;  /* 0x00007610ff1a7816 */ /* 0x002fe2000000001a */
[----:B------:R1:W2:Y:S01]  /*1830*/  @!P4 LDG.E.U8 R24, desc[UR18][R30.64] ;  /* 0x000000121e18c981 */ /* 0x0002a2000c1e1100 */
[----:B------:R-:W-:Y:S01]  /*1840*/  ISETP.GE.U32.AND P4, PT, R25, 0x7fffffd6, PT ;  /* 0x7fffffd61900780c */ /* 0x000fe20003f86070 */
[----:B------:R-:W-:Y:S01]  /*1850*/  IMAD.X R33, R103, 0x1, R7, P6 ;  /* 0x0000000167217824 */ /* 0x000fe200030e0607 */
[----:B------:R-:W-:-:S02]  /*1860*/  PRMT R25, RZ, 0x7610, R25 ;  /* 0x00007610ff197816 */ /* 0x000fc40000000019 */
[----:B------:R-:W-:Y:S01]  /*1870*/  SHF.R.U32.HI R27, RZ, 0x7, R10 ;  /* 0x00000007ff1b7819 */ /* 0x000fe2000001160a */
[----:B------:R-:W2:Y:S03]  /*1880*/  @P5 LDG.E.U8 R26, desc[UR18][R34.64] ;  /* 0x00000012221a5981 */ /* 0x000ea6000c1e1100 */
[----:B------:R-:W-:Y:S01]  /*1890*/  LOP3.LUT P5, RZ, R27, 0x1, RZ, 0xc0, !PT ;  /* 0x000000011bff7812 */ /* 0x000fe200078ac0ff */
[----:B------:R1:W2:Y:S01]  /*18a0*/  @!P0 LDG.E.U8 R25, desc[UR18][R32.64] ;  /* 0x0000001220198981 */ /* 0x0002a2000c1e1100 */
[----:B------:R-:W-:Y:S02]  /*18b0*/  SHF.R.S32.HI R107, RZ, 0x1f, R105 ;  /* 0x0000001fff6b7819 */ /* 0x000fe40000011469 */
[----:B------:R-:W-:Y:S01]  /*18c0*/  IADD3 R36, P0, PT, R105, R6, RZ ;  /* 0x0000000669247210 */ /* 0x000fe20007f1e0ff */
[----:B------:R-:W-:Y:S01]  /*18d0*/  VIADD R27, R9, 0xfffffff4 ;  /* 0xfffffff4091b7836 */ /* 0x000fe20000000000 */
[----:B0-----:R-:W-:-:S03]  /*18e0*/  PRMT R28, RZ, 0x7610, R28 ;  /* 0x00007610ff1c7816 */ /* 0x001fc6000000001c */
[----:B------:R-:W-:Y:S01]  /*18f0*/  IMAD.X R37, R107, 0x1, R7, P0 ;  /* 0x000000016b257824 */ /* 0x000fe200000e0607 */
[----:B------:R-:W-:Y:S01]  /*1900*/  ISETP.GE.U32.AND P6, PT, R27, 0x7fffffd5, PT ;  /* 0x7fffffd51b00780c */ /* 0x000fe20003fc6070 */
[----:B------:R-:W-:Y:S01]  /*1910*/  VIADD R29, R9, 0xfffffff3 ;  /* 0xfffffff3091d7836 */ /* 0x000fe20000000000 */
[----:B------:R-:W-:Y:S02]  /*1920*/  SHF.R.S32.HI R111, RZ, 0x1f, R109 ;  /* 0x0000001fff6f7819 */ /* 0x000fe4000001146d */
[-C--:B-1----:R-:W-:Y:S01]  /*1930*/  IADD3 R30, P0, PT, R109, R6.reuse, RZ ;  /* 0x000000066d1e7210 */ /* 0x082fe20007f1e0ff */
[----:B------:R0:W2:Y:S01]  /*1940*/  @P5 LDG.E.U8 R28, desc[UR18][R36.64] ;  /* 0x00000012241c5981 */ /* 0x0000a2000c1e1100 */
[----:B------:R-:W-:Y:S02]  /*1950*/  SHF.R.S32.HI R115, RZ, 0x1f, R113 ;  /* 0x0000001fff737819 */ /* 0x000fe40000011471 */
[----:B------:R-:W-:Y:S01]  /*1960*/  IADD3 R32, P5, PT, R113, R6, RZ ;  /* 0x0000000671207210 */ /* 0x000fe20007fbe0ff */
[----:B------:R-:W-:Y:S01]  /*1970*/  IMAD.X R31, R111, 0x1, R7, P0 ;  /* 0x000000016f1f7824 */ /* 0x000fe200000e0607 */
[----:B------:R-:W-:Y:S01]  /*1980*/  ISETP.GE.U32.AND P0, PT, R29, 0x7fffffd4, PT ;  /* 0x7fffffd41d00780c */ /* 0x000fe20003f06070 */
[----:B------:R-:W-:Y:S01]  /*1990*/  VIADD R34, R9, 0xfffffff2 ;  /* 0xfffffff209227836 */ /* 0x000fe20000000000 */
[----:B------:R-:W-:Y:S01]  /*19a0*/  PRMT R29, RZ, 0x7610, R29 ;  /* 0x00007610ff1d7816 */ /* 0x000fe2000000001d */
[----:B------:R-:W-:Y:S01]  /*19b0*/  IMAD.X R33, R115, 0x1, R7, P5 ;  /* 0x0000000173217824 */ /* 0x000fe200028e0607 */
[----:B------:R-:W-:Y:S01]  /*19c0*/  PRMT R27, RZ, 0x7610, R27 ;  /* 0x00007610ff1b7816 */ /* 0x000fe2000000001b */
[----:B------:R-:W-:Y:S01]  /*19d0*/  VIADD R35, R9, 0xfffffff1 ;  /* 0xfffffff109237836 */ /* 0x000fe20000000000 */
[----:B------:R-:W-:-:S02]  /*19e0*/  ISETP.GE.U32.AND P5, PT, R34, 0x7fffffd3, PT ;  /* 0x7fffffd32200780c */ /* 0x000fc40003fa6070 */
[----:B------:R-:W2:Y:S01]  /*19f0*/  @!P6 LDG.E.U8 R29, desc[UR18][R32.64] ;  /* 0x00000012201de981 */ /* 0x000ea2000c1e1100 */
[----:B------:R-:W-:Y:S02]  /*1a00*/  SHF.R.S32.HI R119, RZ, 0x1f, R117 ;  /* 0x0000001fff777819 */ /* 0x000fe40000011475 */
[-C--:B------:R-:W-:Y:S01]  /*1a10*/  IADD3 R34, P6, PT, R117, R6.reuse, RZ ;  /* 0x0000000675227210 */ /* 0x080fe20007fde0ff */
[----:B------:R1:W2:Y:S01]  /*1a20*/  @!P4 LDG.E.U8 R27, desc[UR18][R30.64] ;  /* 0x000000121e1bc981 */ /* 0x0002a2000c1e1100 */
[----:B------:R-:W-:Y:S02]  /*1a30*/  ISETP.GE.U32.AND P4, PT, R35, 0x7fffffd2, PT ;  /* 0x7fffffd22300780c */ /* 0x000fe40003f86070 */
[----:B------:R-:W-:Y:S01]  /*1a40*/  SHF.R.S32.HI R125, RZ, 0x1f, R121 ;  /* 0x0000001fff7d7819 */ /* 0x000fe20000011479 */
[----:B------:R-:W-:Y:S01]  /*1a50*/  IMAD.X R35, R119, 0x1, R7, P6 ;  /* 0x0000000177237824 */ /* 0x000fe200030e0607 */
[----:B0-----:R-:W-:Y:S02]  /*1a60*/  IADD3 R36, P6, PT, R121, R6, RZ ;  /* 0x0000000679247210 */ /* 0x001fe40007fde0ff */
[----:B------:R-:W-:-:S02]  /*1a70*/  SHF.R.S32.HI R127, RZ, 0x1f, R123 ;  /* 0x0000001fff7f7819 */ /* 0x000fc4000001147b */
[----:B-1----:R-:W-:Y:S01]  /*1a80*/  PRMT R31, RZ, 0x7610, R31 ;  /* 0x00007610ff1f7816 */ /* 0x002fe2000000001f */
[----:B------:R-:W-:Y:S02]  /*1a90*/  VIADD R30, R9, 0xfffffff0 ;  /* 0xfffffff0091e7836 */ /* 0x000fe40000000000 */
[--C-:B------:R-:W-:Y:S01]  /*1aa0*/  IMAD.X R37, R125, 0x1, R7.reuse, P6 ;  /* 0x000000017d257824 */ /* 0x100fe200030e0607 */
[----:B------:R-:W-:Y:S02]  /*1ab0*/  IADD3 R38, P6, PT, R123, R6, RZ ;  /* 0x000000067b267210 */ /* 0x000fe40007fde0ff */
[----:B------:R-:W-:Y:S01]  /*1ac0*/  PRMT R32, RZ, 0x7610, R32 ;  /* 0x00007610ff207816 */ /* 0x000fe20000000020 */
[----:B------:R-:W2:Y:S01]  /*1ad0*/  @!P0 LDG.E.U8 R31, desc[UR18][R34.64] ;  /* 0x00000012221f8981 */ /* 0x000ea2000c1e1100 */
[----:B------:R-:W-:Y:S01]  /*1ae0*/  ISETP.GE.U32.AND P0, PT, R30, 0x7fffffd1, PT ;  /* 0x7fffffd11e00780c */ /* 0x000fe20003f06070 */
[----:B------:R-:W-:Y:S01]  /*1af0*/  IMAD.X R39, R127, 0x1, R7, P6 ;  /* 0x000000017f277824 */ /* 0x000fe200030e0607 */
[----:B------:R-:W-:-:S02]  /*1b00*/  PRMT R30, RZ, 0x7610, R30 ;  /* 0x00007610ff1e7816 */ /* 0x000fc4000000001e */
[--C-:B------:R-:W-:Y:S01]  /*1b10*/  SHF.R.U32.HI R33, RZ, 0xe, R10.reuse ;  /* 0x0000000eff217819 */ /* 0x100fe2000001160a */
[----:B------:R-:W2:Y:S01]  /*1b20*/  @!P5 LDG.E.U8 R32, desc[UR18][R36.64] ;  /* 0x000000122420d981 */ /* 0x000ea2000c1e1100 */
[----:B------:R-:W-:Y:S02]  /*1b30*/  SHF.R.S32.HI R131, RZ, 0x1f, R129 ;  /* 0x0000001fff837819 */ /* 0x000fe40000011481 */
[----:B------:R-:W-:Y:S01]  /*1b40*/  IADD3 R40, P6, PT, R129, R6, RZ ;  /* 0x0000000681287210 */ /* 0x000fe20007fde0ff */
[----:B------:R0:W2:Y:S01]  /*1b50*/  @!P4 LDG.E.U8 R30, desc[UR18][R38.64] ;  /* 0x00000012261ec981 */ /* 0x0000a2000c1e1100 */
[----:B------:R-:W-:Y:S02]  /*1b60*/  LOP3.LUT P5, RZ, R33, 0x1, RZ, 0xc0, !PT ;  /* 0x0000000121ff7812 */ /* 0x000fe400078ac0ff */
[----:B------:R-:W-:Y:S01]  /*1b70*/  SHF.R.U32.HI R33, RZ, 0xd, R10 ;  /* 0x0000000dff217819 */ /* 0x000fe2000001160a */
[----:B------:R-:W-:Y:S01]  /*1b80*/  IMAD.X R41, R131, 0x1, R7, P6 ;  /* 0x0000000183297824 */ /* 0x000fe200030e0607 */
[----:B------:R-:W-:-:S02]  /*1b90*/  SHF.R.S32.HI R137, RZ, 0x1f, R133 ;  /* 0x0000001fff897819 */ /* 0x000fc40000011485 */
[----:B------:R-:W-:Y:S02]  /*1ba0*/  LOP3.LUT P4, RZ, R33, 0x1, RZ, 0xc0, !PT ;  /* 0x0000000121ff7812 */ /* 0x000fe4000788c0ff */
[-C--:B0-----:R-:W-:Y:S02]  /*1bb0*/  IADD3 R38, P6, PT, R133, R6.reuse, RZ ;  /* 0x0000000685267210 */ /* 0x081fe40007fde0ff */
[----:B------:R-:W-:Y:S02]  /*1bc0*/  PRMT R33, RZ, 0x7610, R33 ;  /* 0x00007610ff217816 */ /* 0x000fe40000000021 */
[----:B------:R-:W-:Y:S01]  /*1bd0*/  SHF.R.U32.HI R34, RZ, 0xc, R10 ;  /* 0x0000000cff227819 */ /* 0x000fe2000001160a */
[----:B------:R-:W-:Y:S01]  /*1be0*/  IMAD.X R39, R137, 0x1, R7, P6 ;  /* 0x0000000189277824 */ /* 0x000fe200030e0607 */
[----:B------:R-:W-:Y:S02]  /*1bf0*/  SHF.R.S32.HI R139, RZ, 0x1f, R135 ;  /* 0x0000001fff8b7819 */ /* 0x000fe40000011487 */
[----:B------:R-:W-:Y:S01]  /*1c00*/  IADD3 R42, P6, PT, R135, R6, RZ ;  /* 0x00000006872a7210 */ /* 0x000fe20007fde0ff */
[----:B------:R0:W2:Y:S01]  /*1c10*/  @!P0 LDG.E.U8 R33, desc[UR18][R40.64] ;  /* 0x0000001228218981 */ /* 0x0000a2000c1e1100 */
[----:B------:R-:W-:-:S02]  /*1c20*/  LOP3.LUT P0, RZ, R34, 0x1, RZ, 0xc0, !PT ;  /* 0x0000000122ff7812 */ /* 0x000fc4000780c0ff */
[----:B------:R-:W-:Y:S01]  /*1c30*/  PRMT R35, RZ, 0x7610, R35 ;  /* 0x00007610ff237816 */ /* 0x000fe20000000023 */
[----:B------:R-:W-:Y:S01]  /*1c40*/  IMAD.X R43, R139, 0x1, R7, P6 ;  /* 0x000000018b2b7824 */ /* 0x000fe200030e0607 */
[----:B------:R-:W-:Y:S02]  /*1c50*/  PRMT R34, RZ, 0x7610, R34 ;  /* 0x00007610ff227816 */ /* 0x000fe40000000022 */
[----:B------:R-:W-:Y:S02]  /*1c60*/  SHF.R.S32.HI R143, RZ, 0x1f, R141 ;  /* 0x0000001fff8f7819 */ /* 0x000fe4000001148d */
[--C-:B------:R-:W-:Y:S01]  /*1c70*/  SHF.R.U32.HI R36, RZ, 0xb, R10.reuse ;  /* 0x0000000bff247819 */ /* 0x100fe2000001160a */
[----:B------:R-:W2:Y:S01]  /*1c80*/  @P5 LDG.E.U8 R35, desc[UR18][R38.64] ;  /* 0x0000001226235981 */ /* 0x000ea2000c1e1100 */
[----:B0-----:R-:W-:Y:S02]  /*1c90*/  IADD3 R40, P6, PT, R141, R6, RZ ;  /* 0x000000068d287210 */ /* 0x001fe40007fde0ff */
[----:B------:R-:W-:Y:S01]  /*1ca0*/  LOP3.LUT P5, RZ, R36, 0x1, RZ, 0xc0, !PT ;  /* 0x0000000124ff7812 */ /* 0x000fe200078ac0ff */
[----:B------:R0:W2:Y:S01]  /*1cb0*/  @P4 LDG.E.U8 R34, desc[UR18][R42.64] ;  /* 0x000000122a224981 */ /* 0x0000a2000c1e1100 */
[----:B------:R-:W-:Y:S01]  /*1cc0*/  SHF.R.U32.HI R36, RZ, 0xa, R10 ;  /* 0x0000000aff247819 */ /* 0x000fe2000001160a */
[----:B------:R-:W-:Y:S01]  /*1cd0*/  IMAD.X R41, R143, 0x1, R7, P6 ;  /* 0x000000018f297824 */ /* 0x000fe200030e0607 */
[----:B------:R-:W-:-:S02]  /*1ce0*/  SHF.R.S32.HI R149, RZ, 0x1f, R145 ;  /* 0x0000001fff957819 */ /* 0x000fc40000011491 */
[----:B------:R-:W-:Y:S02]  /*1cf0*/  PRMT R37, RZ, 0x7610, R37 ;  /* 0x00007610ff257816 */ /* 0x000fe40000000025 */
[----:B0-----:R-:W-:-:S04]  /*1d00*/  IADD3 R42, P6, PT, R145, R6, RZ ;  /* 0x00000006912a7210 */ /* 0x001fc80007fde0ff */
[----:B------:R-:W2:Y:S01]  /*1d10*/  @P0 LDG.E.U8 R37, desc[UR18][R40.64] ;  /* 0x0000001228250981 */ /* 0x000ea2000c1e1100 */
[----:B------:R-:W-:Y:S02]  /*1d20*/  LOP3.LUT P4, RZ, R36, 0x1, RZ, 0xc0, !PT ;  /* 0x0000000124ff7812 */ /* 0x000fe4000788c0ff */
[----:B------:R-:W-:Y:S01]  /*1d30*/  SHF.R.U32.HI R36, RZ, 0x9, R10 ;  /* 0x00000009ff247819 */ /* 0x000fe2000001160a */
[----:B------:R-:W-:Y:S01]  /*1d40*/  IMAD.X R43, R149, 0x1, R7, P6 ;  /* 0x00000001952b7824 */ /* 0x000fe200030e0607 */
[----:B------:R-:W-:Y:S02]  /*1d50*/  SHF.R.S32.HI R151, RZ, 0x1f, R147 ;  /* 0x0000001fff977819 */ /* 0x000fe40000011493 */
[----:B------:R-:W-:Y:S02]  /*1d60*/  IADD3 R52, P6, PT, R147, R6, RZ ;  /* 0x0000000693347210 */ /* 0x000fe40007fde0ff */
[----:B------:R-:W-:Y:S02]  /*1d70*/  PRMT R38, RZ, 0x7610, R38 ;  /* 0x00007610ff267816 */ /* 0x000fe40000000026 */
[----:B------:R-:W-:Y:S01]  /*1d80*/  LOP3.LUT P0, RZ, R36, 0x1, RZ, 0xc0, !PT ;  /* 0x0000000124ff7812 */ /* 0x000fe2000780c0ff */
[----:B------:R-:W-:Y:S01]  /*1d90*/  IMAD.X R53, R151, 0x1, R7, P6 ;  /* 0x0000000197357824 */ /* 0x000fe200030e0607 */
[----:B------:R-:W-:-:S02]  /*1da0*/  PRMT R36, RZ, 0x7610, R36 ;  /* 0x00007610ff247816 */ /* 0x000fc40000000024 */
[--C-:B------:R-:W-:Y:S01]  /*1db0*/  SHF.R.U32.HI R39, RZ, 0x6, R10.reuse ;  /* 0x00000006ff277819 */ /* 0x100fe2000001160a */
[----:B------:R-:W2:Y:S01]  /*1dc0*/  @P5 LDG.E.U8 R38, desc[UR18][R42.64] ;  /* 0x000000122a265981 */ /* 0x000ea2000c1e1100 */
[----:B------:R-:W-:Y:S02]  /*1dd0*/  SHF.R.S32.HI R155, RZ, 0x1f, R153 ;  /* 0x0000001fff9b7819 */ /* 0x000fe40000011499 */
[----:B------:R-:W-:Y:S01]  /*1de0*/  IADD3 R54, P6, PT, R153, R6, RZ ;  /* 0x0000000699367210 */ /* 0x000fe20007fde0ff */
[----:B------:R0:W2:Y:S01]  /*1df0*/  @P4 LDG.E.U8 R36, desc[UR18][R52.64] ;  /* 0x0000001234244981 */ /* 0x0000a2000c1e1100 */
        /* <DEDUP_REMOVED lines=11> */
[----:B------:R0:W2:Y:S01]  /*1eb0*/  @P0 LDG.E.U8 R39, desc[UR18][R54.64] ;  /* 0x0000001236270981 */ /* 0x0000a2000c1e1100 */
[----:B------:R-:W-:-:S02]  /*1ec0*/  LOP3.LUT P0, RZ, R40, 0x1, RZ, 0xc0, !PT ;  /* 0x0000000128ff7812 */ /* 0x000fc4000780c0ff */
[----:B------:R-:W-:Y:S01]  /*1ed0*/  PRMT R41, RZ, 0x7610, R41 ;  /* 0x00007610ff297816 */ /* 0x000fe20000000029 */
[----:B------:R-:W-:Y:S01]  /*1ee0*/  IMAD.X R59, R163, 0x1, R7, P6 ;  /* 0x00000001a33b7824 */ /* 0x000fe200030e0607 */
[----:B------:R-:W-:-:S04]  /*1ef0*/  PRMT R40, RZ, 0x7610, R40 ;  /* 0x00007610ff287816 */ /* 0x000fc80000000028 */
[----:B------:R-:W2:Y:S01]  /*1f00*/  @P4 LDG.E.U8 R41, desc[UR18][R58.64] ;  /* 0x000000123a294981 */ /* 0x000ea2000c1e1100 */
[----:B------:R-:W-:-:S03]  /*1f10*/  ISETP.GT.U32.AND P4, PT, R8, R47, PT ;  /* 0x0000002f0800720c */ /* 0x000fc60003f84070 */
[----:B------:R1:W2:Y:S01]  /*1f20*/  @P5 LDG.E.U8 R40, desc[UR18][R52.64] ;  /* 0x0000001234285981 */ /* 0x0002a2000c1e1100 */
[----:B------:R-:W-:Y:S02]  /*1f30*/  ISETP.GT.U32.AND P5, PT, R8, R49, PT ;  /* 0x000000310800720c */ /* 0x000fe40003fa4070 */
[----:B------:R-:W-:Y:S02]  /*1f40*/  SHF.R.S32.HI R167, RZ, 0x1f, R165 ;  /* 0x0000001fffa77819 */ /* 0x000fe400000114a5 */
[----:B0-----:R-:W-:Y:S02]  /*1f50*/  IADD3 R54, P6, PT, R165, R6, RZ ;  /* 0x00000006a5367210 */ /* 0x001fe40007fde0ff */
[----:B------:R-:W-:Y:S02]  /*1f60*/  SHF.R.U32.HI R43, RZ, 0x3, R10 ;  /* 0x00000003ff2b7819 */ /* 0x000fe4000001160a */
[----:B------:R-:W-:Y:S01]  /*1f70*/  PRMT R42, RZ, 0x7610, R42 ;  /* 0x00007610ff2a7816 */ /* 0x000fe2000000002a */
[----:B------:R-:W-:Y:S01]  /*1f80*/  IMAD.X R55, R167, 0x1, R7, P6 ;  /* 0x00000001a7377824 */ /* 0x000fe200030e0607 */
[----:B------:R-:W-:Y:S01]  /*1f90*/  LOP3.LUT P6, RZ, R43, 0x1, RZ, 0xc0, !PT ;  /* 0x000000012bff7812 */ /* 0x000fe200078cc0ff */
[----:B------:R-:W-:-:S02]  /*1fa0*/  @!P4 IMAD.IADD R47, R47, 0x1, -R8 ;  /* 0x000000012f2fc824 */ /* 0x000fc400078e0a08 */
[----:B------:R-:W-:Y:S01]  /*1fb0*/  @!P5 IMAD.IADD R49, R49, 0x1, -R8 ;  /* 0x000000013131d824 */ /* 0x000fe200078e0a08 */
[----:B------:R-:W-:Y:S01]  /*1fc0*/  SHF.R.S32.HI R171, RZ, 0x1f, R169 ;  /* 0x0000001fffab7819 */ /* 0x000fe200000114a9 */
[----:B------:R0:W2:Y:S01]  /*1fd0*/  @P0 LDG.E.U8 R42, desc[UR18][R54.64] ;  /* 0x00000012362a0981 */ /* 0x0000a2000c1e1100 */
[----:B-1----:R-:W-:Y:S02]  /*1fe0*/  IADD3 R52, P5, PT, R169, R6, RZ ;  /* 0x00000006a9347210 */ /* 0x002fe40007fbe0ff */
[C---:B------:R-:W-:Y:S02]  /*1ff0*/  ISETP.GT.U32.AND P4, PT, R8.reuse, R47, PT ;  /* 0x0000002f0800720c */ /* 0x040fe40003f84070 */
[C---:B------:R-:W-:Y:S02]  /*2000*/  LOP3.LUT R50, R13.reuse, 0xc, RZ, 0xfc, !PT ;  /* 0x0000000c0d327812 */ /* 0x040fe400078efcff */
[----:B------:R-:W-:Y:S02]  /*2010*/  ISETP.GT.U32.AND P0, PT, R8, R49, PT ;  /* 0x000000310800720c */ /* 0x000fe40003f04070 */
[----:B------:R-:W-:Y:S01]  /*2020*/  LOP3.LUT R56, R13, 0x10, RZ, 0xfc, !PT ;  /* 0x000000100d387812 */ /* 0x000fe200078efcff */
[----:B------:R-:W-:Y:S01]  /*2030*/  IMAD.X R53, R171, 0x1, R7, P5 ;  /* 0x00000001ab357824 */ /* 0x000fe200028e0607 */
[----:B------:R-:W-:-:S02]  /*2040*/  PRMT R43, RZ, 0x7610, R43 ;  /* 0x00007610ff2b7816 */ /* 0x000fc4000000002b */
[----:B------:R-:W-:Y:S02]  /*2050*/  IABS R46, R50 ;  /* 0x00000032002e7213 */ /* 0x000fe40000000000 */
[----:B0-----:R-:W-:Y:S02]  /*2060*/  IABS R54, R56 ;  /* 0x0000003800367213 */ /* 0x001fe40000000000 */
[----:B------:R0:W2:Y:S01]  /*2070*/  @P6 LDG.E.U8 R43, desc[UR18][R52.64] ;  /* 0x00000012342b6981 */ /* 0x0000a2000c1e1100 */
[----:B------:R-:W-:Y:S01]  /*2080*/  IMAD.HI.U32 R44, R11, R46, RZ ;  /* 0x0000002e0b2c7227 */ /* 0x000fe200078e00ff */
[----:B------:R-:W-:Y:S02]  /*2090*/  ISETP.GT.U32.AND P5, PT, R8, R51, PT ;  /* 0x000000330800720c */ /* 0x000fe40003fa4070 */
[----:B------:R-:W-:Y:S01]  /*20a0*/  ISETP.GE.AND P6, PT, R48, RZ, PT ;  /* 0x000000ff3000720c */ /* 0x000fe20003fc6270 */
[----:B------:R-:W-:Y:S02]  /*20b0*/  IMAD.MOV.U32 R48, RZ, RZ, R54 ;  /* 0x000000ffff307224 */ /* 0x000fe400078e0036 */
[----:B------:R-:W-:Y:S01]  /*20c0*/  @!P4 IMAD.IADD R47, R47, 0x1, -R8 ;  /* 0x000000012f2fc824 */ /* 0x000fe200078e0a08 */
[----:B------:R-:W-:Y:S01]  /*20d0*/  ISETP.GE.AND P4, PT, R13, RZ, PT ;  /* 0x000000ff0d00720c */ /* 0x000fe20003f86270 */
[----:B------:R-:W-:-:S02]  /*20e0*/  IMAD.MOV R55, RZ, RZ, -R44 ;  /* 0x000000ffff377224 */ /* 0x000fc400078e0a2c */
[----:B------:R-:W-:Y:S02]  /*20f0*/  @!P0 IMAD.IADD R49, R49, 0x1, -R8 ;  /* 0x0000000131318824 */ /* 0x000fe400078e0a08 */
[----:B------:R-:W-:-:S04]  /*2100*/  IMAD.HI.U32 R44, R11, R48, RZ ;  /* 0x000000300b2c7227 */ /* 0x000fc800078e00ff */
[----:B------:R-:W-:Y:S02]  /*2110*/  IMAD.MOV.U32 R61, RZ, RZ, R49 ;  /* 0x000000ffff3d7224 */ /* 0x000fe400078e0031 */
[C---:B------:R-:W-:Y:S02]  /*2120*/  IMAD R55, R8.reuse, R55, R46 ;  /* 0x0000003708377224 */ /* 0x040fe400078e022e */
[----:B------:R-:W-:Y:S02]  /*2130*/  IMAD.MOV R49, RZ, RZ, -R44 ;  /* 0x000000ffff317224 */ /* 0x000fe400078e0a2c */
[----:B------:R-:W-:Y:S01]  /*2140*/  @!P5 IMAD.IADD R51, R51, 0x1, -R8 ;  /* 0x000000013333d824 */ /* 0x000fe200078e0a08 */
[C---:B------:R-:W-:Y:S01]  /*2150*/  ISETP.GT.U32.AND P5, PT, R8.reuse, R55, PT ;  /* 0x000000370800720c */ /* 0x040fe20003fa4070 */
[----:B------:R-:W-:Y:S02]  /*2160*/  IMAD R49, R8, R49, R48 ;  /* 0x0000003108317224 */ /* 0x000fe400078e0230 */
[----:B------:R-:W-:-:S03]  /*2170*/  @!P4 IMAD.MOV R47, RZ, RZ, -R47 ;  /* 0x000000ffff2fc224 */ /* 0x000fc600078e0a2f */
[C---:B------:R-:W-:Y:S02]  /*2180*/  ISETP.GT.U32.AND P4, PT, R8.reuse, R49, PT ;  /* 0x000000310800720c */ /* 0x040fe40003f84070 */
[----:B0-----:R-:W-:Y:S01]  /*2190*/  LOP3.LUT R52, R13, 0x14, RZ, 0xfc, !PT ;  /* 0x000000140d347812 */ /* 0x001fe200078efcff */
[----:B------:R-:W-:Y:S01]  /*21a0*/  @!P6 IMAD.MOV R61, RZ, RZ, -R61 ;  /* 0x000000ffff3de224 */ /* 0x000fe200078e0a3d */
[C---:B------:R-:W-:Y:S02]  /*21b0*/  ISETP.GT.U32.AND P6, PT, R8.reuse, R51, PT ;  /* 0x000000330800720c */ /* 0x040fe40003fc4070 */
[----:B------:R-:W-:Y:S01]  /*21c0*/  ISETP.GT.U32.AND P0, PT, R8, R45, PT ;  /* 0x0000002d0800720c */ /* 0x000fe20003f04070 */
[----:B------:R-:W-:Y:S01]  /*21d0*/  @!P5 IMAD.IADD R55, R55, 0x1, -R8 ;  /* 0x000000013737d824 */ /* 0x000fe200078e0a08 */
[----:B------:R-:W-:Y:S02]  /*21e0*/  IABS R53, R52 ;  /* 0x0000003400357213 */ /* 0x000fe40000000000 */
[----:B------:R-:W-:-:S02]  /*21f0*/  LOP3.LUT R54, R13, 0x18, RZ, 0xfc, !PT ;  /* 0x000000180d367812 */ /* 0x000fc400078efcff */
[----:B------:R-:W-:Y:S01]  /*2200*/  ISETP.GT.U32.AND P5, PT, R8, R55, PT ;  /* 0x000000370800720c */ /* 0x000fe20003fa4070 */
[----:B------:R-:W-:Y:S01]  /*2210*/  @!P4 IMAD.IADD R49, R49, 0x1, -R8 ;  /* 0x000000013131c824 */ /* 0x000fe200078e0a08 */
[----:B------:R-:W-:Y:S01]  /*2220*/  IABS R59, R54 ;  /* 0x00000036003b7213 */ /* 0x000fe20000000000 */
[----:B------:R-:W-:-:S03]  /*2230*/  IMAD.HI.U32 R44, R11, R53, RZ ;  /* 0x000000350b2c7227 */ /* 0x000fc600078e00ff */
[----:B------:R-:W-:Y:S01]  /*2240*/  ISETP.GT.U32.AND P4, PT, R8, R49, PT ;  /* 0x000000310800720c */ /* 0x000fe20003f84070 */
[----:B------:R-:W-:Y:S02]  /*2250*/  IMAD.MOV R46, RZ, RZ, -R44 ;  /* 0x000000ffff2e7224 */ /* 0x000fe400078e0a2c */
[----:B------:R-:W-:-:S04]  /*2260*/  IMAD.HI.U32 R44, R11, R59, RZ ;  /* 0x0000003b0b2c7227 */ /* 0x000fc800078e00ff */
[--C-:B------:R-:W-:Y:S01]  /*2270*/  @!P6 IMAD.IADD R51, R51, 0x1, -R8.reuse ;  /* 0x000000013333e824 */ /* 0x100fe200078e0a08 */
[----:B------:R-:W-:Y:S01]  /*2280*/  ISETP.GE.AND P6, PT, R62, RZ, PT ;  /* 0x000000ff3e00720c */ /* 0x000fe20003fc6270 */
[----:B------:R-:W-:Y:S02]  /*2290*/  @!P0 IMAD.IADD R45, R45, 0x1, -R8 ;  /* 0x000000012d2d8824 */ /* 0x000fe400078e0a08 */
[C---:B------:R-:W-:Y:S02]  /*22a0*/  IMAD R53, R8.reuse, R46, R53 ;  /* 0x0000002e08357224 */ /* 0x040fe400078e0235 */
[----:B------:R-:W-:Y:S01]  /*22b0*/  IMAD.MOV R44, RZ, RZ, -R44 ;  /* 0x000000ffff2c7224 */ /* 0x000fe200078e0a2c */
[C---:B------:R-:W-:Y:S01]  /*22c0*/  ISETP.GT.U32.AND P0, PT, R8.reuse, R45, PT ;  /* 0x0000002d0800720c */ /* 0x040fe20003f04070 */
[--C-:B------:R-:W-:Y:S01]  /*22d0*/  @!P5 IMAD.IADD R55, R55, 0x1, -R8.reuse ;  /* 0x000000013737d824 */ /* 0x100fe200078e0a08 */
[----:B------:R-:W-:Y:S01]  /*22e0*/  LOP3.LUT R58, R13, 0x20, RZ, 0xfc, !PT ;  /* 0x000000200d3a7812 */ /* 0x000fe200078efcff */
[C---:B------:R-:W-:Y:S01]  /*22f0*/  IMAD R59, R8.reuse, R44, R59 ;  /* 0x0000002c083b7224 */ /* 0x040fe200078e023b */
[----:B------:R-:W-:Y:S01]  /*2300*/  ISETP.GT.U32.AND P5, PT, R8, R53, PT ;  /* 0x000000350800720c */ /* 0x000fe20003fa4070 */
[----:B------:R-:W-:Y:S01]  /*2310*/  @!P4 IMAD.IADD R49, R49, 0x1, -R8 ;  /* 0x000000013131c824 */ /* 0x000fe200078e0a08 */
[----:B------:R-:W-:-:S02]  /*2320*/  IABS R63, R58 ;  /* 0x0000003a003f7213 */ /* 0x000fc40000000000 */
[----:B------:R-:W-:Y:S01]  /*2330*/  ISETP.GT.U32.AND P4, PT, R8, R59, PT ;  /* 0x0000003b0800720c */ /* 0x000fe20003f84070 */
[----:B------:R-:W-:Y:S01]  /*2340*/  @!P6 IMAD.MOV R51, RZ, RZ, -R51 ;  /* 0x000000ffff33e224 */ /* 0x000fe200078e0a33 */
[----:B------:R-:W-:Y:S01]  /*2350*/  ISETP.GE.AND P6, PT, R50, RZ, PT ;  /* 0x000000ff3200720c */ /* 0x000fe20003fc6270 */
[----:B------:R-:W-:Y:S01]  /*2360*/  IMAD.HI.U32 R44, R11, R63, RZ ;  /* 0x0000003f0b2c7227 */ /* 0x000fe200078e00ff */
[----:B------:R-:W-:-:S03]  /*2370*/  LOP3.LUT R50, R13, 0x24, RZ, 0xfc, !PT ;  /* 0x000000240d327812 */ /* 0x000fc600078efcff */
[----:B------:R-:W-:Y:S01]  /*2380*/  @!P0 IMAD.IADD R45, R45, 0x1, -R8 ;  /* 0x000000012d2d8824 */ /* 0x000fe200078e0a08 */
[----:B------:R-:W-:Y:S01]  /*2390*/  ISETP.GE.AND P0, PT, R60, RZ, PT ;  /* 0x000000ff3c00720c */ /* 0x000fe20003f06270 */
[----:B------:R-:W-:Y:S01]  /*23a0*/  IMAD.MOV R46, RZ, RZ, -R44 ;  /* 0x000000ffff2e7224 */ /* 0x000fe200078e0a2c */
[----:B------:R-:W-:Y:S01]  /*23b0*/  LOP3.LUT R60, R13, 0x28, RZ, 0xfc, !PT ;  /* 0x000000280d3c7812 */ /* 0x000fe200078efcff */
[--C-:B------:R-:W-:Y:S01]  /*23c0*/  @!P5 IMAD.IADD R53, R53, 0x1, -R8.reuse ;  /* 0x000000013535d824 */ /* 0x100fe200078e0a08 */
[----:B------:R-:W-:Y:S01]  /*23d0*/  IABS R65, R50 ;  /* 0x0000003200417213 */ /* 0x000fe20000000000 */
[C---:B------:R-:W-:Y:S01]  /*23e0*/  IMAD R63, R8.reuse, R46, R63 ;  /* 0x0000002e083f7224 */ /* 0x040fe200078e023f */
[----:B------:R-:W-:Y:S01]  /*23f0*/  IABS R173, R60 ;  /* 0x0000003c00ad7213 */ /* 0x000fe20000000000 */
[----:B------:R-:W-:Y:S01]  /*2400*/  @!P4 IMAD.IADD R59, R59, 0x1, -R8 ;  /* 0x000000013b3bc824 */ /* 0x000fe200078e0a08 */
[----:B------:R-:W-:Y:S01]  /*2410*/  ISETP.GT.U32.AND P4, PT, R8, R53, PT ;  /* 0x000000350800720c */ /* 0x000fe20003f84070 */
[----:B------:R-:W-:-:S04]  /*2420*/  IMAD.HI.U32 R44, R11, R65, RZ ;  /* 0x000000410b2c7227 */ /* 0x000fc800078e00ff */
[----:B------:R-:W-:Y:S01]  /*2430*/  @!P6 IMAD.MOV R55, RZ, RZ, -R55 ;  /* 0x000000ffff37e224 */ /* 0x000fe200078e0a37 */
[----:B------:R-:W-:Y:S01]  /*2440*/  ISETP.GT.U32.AND P6, PT, R8, R63, PT ;  /* 0x0000003f0800720c */ /* 0x000fe20003fc4070 */
[----:B------:R-:W-:Y:S01]  /*2450*/  IMAD.HI.U32 R46, R11, R173, RZ ;  /* 0x000000ad0b2e7227 */ /* 0x000fe200078e00ff */
[----:B------:R-:W-:-:S03]  /*2460*/  ISETP.GE.AND P5, PT, R56, RZ, PT ;  /* 0x000000ff3800720c */ /* 0x000fc60003fa6270 */
[----:B------:R-:W-:Y:S02]  /*2470*/  IMAD.MOV R48, RZ, RZ, -R44 ;  /* 0x000000ffff307224 */ /* 0x000fe400078e0a2c */
[----:B------:R-:W-:Y:S02]  /*2480*/  IMAD.MOV R46, RZ, RZ, -R46 ;  /* 0x000000ffff2e7224 */ /* 0x000fe400078e0a2e */
[C---:B------:R-:W-:Y:S02]  /*2490*/  IMAD R65, R8.reuse, R48, R65 ;  /* 0x0000003008417224 */ /* 0x040fe400078e0241 */
[C---:B------:R-:W-:Y:S02]  /*24a0*/  IMAD R173, R8.reuse, R46, R173 ;  /* 0x0000002e08ad7224 */ /* 0x040fe400078e02ad */
[--C-:B------:R-:W-:Y:S01]  /*24b0*/  @!P4 IMAD.IADD R53, R53, 0x1, -R8.reuse ;  /* 0x000000013535c824 */ /* 0x100fe200078e0a08 */
[C---:B------:R-:W-:Y:S01]  /*24c0*/  ISETP.GT.U32.AND P4, PT, R8.reuse, R65, PT ;  /* 0x000000410800720c */ /* 0x040fe20003f84070 */
[----:B------:R-:W-:Y:S01]  /*24d0*/  @!P0 IMAD.MOV R45, RZ, RZ, -R45 ;  /* 0x000000ffff2d8224 */ /* 0x000fe200078e0a2d */
[C---:B------:R-:W-:Y:S01]  /*24e0*/  ISETP.GT.U32.AND P0, PT, R8.reuse, R59, PT ;  /* 0x0000003b0800720c */ /* 0x040fe20003f04070 */
[----:B------:R-:W-:Y:S01]  /*24f0*/  @!P6 IMAD.IADD R63, R63, 0x1, -R8 ;  /* 0x000000013f3fe824 */ /* 0x000fe200078e0a08 */
[----:B------:R-:W-:Y:S01]  /*2500*/  ISETP.GT.U32.AND P6, PT, R8, R173, PT ;  /* 0x000000ad0800720c */ /* 0x000fe20003fc4070 */
[----:B------:R-:W-:Y:S01]  /*2510*/  @!P5 IMAD.MOV R49, RZ, RZ, -R49 ;  /* 0x000000ffff31d224 */ /* 0x000fe200078e0a31 */
[----:B------:R-:W-:-:S02]  /*2520*/  ISETP.GE.AND P5, PT, R52, RZ, PT ;  /* 0x000000ff3400720c */ /* 0x000fc40003fa6270 */
[C---:B------:R-:W-:Y:S02]  /*2530*/  LOP3.LUT R62, R13.reuse, 0x2c, RZ, 0xfc, !PT ;  /* 0x0000002c0d3e7812 */ /* 0x040fe400078efcff */
[----:B------:R-:W-:Y:S02]  /*2540*/  LOP3.LUT R48, R13, 0x30, RZ, 0xfc, !PT ;  /* 0x000000300d307812 */ /* 0x000fe400078efcff */
[----:B------:R-:W-:Y:S01]  /*2550*/  IABS R175, R62 ;  /* 0x0000003e00af7213 */ /* 0x000fe20000000000 */
[--C-:B------:R-:W-:Y:S01]  /*2560*/  @!P4 IMAD.IADD R65, R65, 0x1, -R8.reuse ;  /* 0x000000014141c824 */ /* 0x100fe200078e0a08 */
[----:B------:R-:W-:Y:S01]  /*2570*/  IABS R177, R48 ;  /* 0x0000003000b17213 */ /* 0x000fe20000000000 */
[--C-:B------:R-:W-:Y:S01]  /*2580*/  @!P0 IMAD.IADD R59, R59, 0x1, -R8.reuse ;  /* 0x000000013b3b8824 */ /* 0x100fe200078e0a08 */
[----:B------:R-:W-:Y:S01]  /*2590*/  ISETP.GE.AND P0, PT, R54, RZ, PT ;  /* 0x000000ff3600720c */ /* 0x000fe20003f06270 */
[----:B------:R-:W-:Y:S01]  /*25a0*/  @!P6 IMAD.IADD R173, R173, 0x1, -R8 ;  /* 0x00000001adade824 */ /* 0x000fe200078e0a08 */
[----:B------:R-:W-:Y:S01]  /*25b0*/  ISETP.GT.U32.AND P6, PT, R8, R65, PT ;  /* 0x000000410800720c */ /* 0x000fe20003fc4070 */
[----:B------:R-:W-:-:S02]  /*25c0*/  VIADD R46, R12, 0x3c ;  /* 0x0000003c0c2e7836 */ /* 0x000fc40000000000 */
[----:B------:R-:W-:-:S04]  /*25d0*/  IMAD.HI.U32 R44, R11, R175, RZ ;  /* 0x000000af0b2c7227 */ /* 0x000fc800078e00ff */
[----:B------:R-:W-:-:S04]  /*25e0*/  IMAD.HI.U32 R12, R11, R177, RZ ;  /* 0x000000b10b0c7227 */ /* 0x000fc800078e00ff */
[----:B------:R-:W-:Y:S01]  /*25f0*/  @!P5 IMAD.MOV R53, RZ, RZ, -R53 ;  /* 0x000000ffff35d224 */ /* 0x000fe200078e0a35 */
[C---:B------:R-:W-:Y:S01]  /*2600*/  ISETP.GT.U32.AND P5, PT, R8.reuse, R173, PT ;  /* 0x000000ad0800720c */ /* 0x040fe20003fa4070 */
[----:B------:R-:W-:Y:S02]  /*2610*/  IMAD.MOV R44, RZ, RZ, -R44 ;  /* 0x000000ffff2c7224 */ /* 0x000fe400078e0a2c */
[----:B------:R-:W-:Y:S01]  /*2620*/  IMAD.MOV R12, RZ, RZ, -R12 ;  /* 0x000000ffff0c7224 */ /* 0x000fe200078e0a0c */
[C---:B------:R-:W-:Y:S01]  /*2630*/  ISETP.GT.U32.AND P4, PT, R8.reuse, R63, PT ;  /* 0x0000003f0800720c */ /* 0x040fe20003f84070 */
[C---:B------:R-:W-:Y:S02]  /*2640*/  IMAD R175, R8.reuse, R44, R175 ;  /* 0x0000002c08af7224 */ /* 0x040fe400078e02af */
[C---:B------:R-:W-:Y:S02]  /*2650*/  IMAD R177, R8.reuse, R12, R177 ;  /* 0x0000000c08b17224 */ /* 0x040fe400078e02b1 */
[----:B------:R-:W-:Y:S01]  /*2660*/  @!P0 IMAD.MOV R59, RZ, RZ, -R59 ;  /* 0x000000ffff3b8224 */ /* 0x000fe200078e0a3b */
[C---:B------:R-:W-:Y:S01]  /*2670*/  ISETP.GT.U32.AND P0, PT, R8.reuse, R175, PT ;  /* 0x000000af0800720c */ /* 0x040fe20003f04070 */
[--C-:B------:R-:W-:Y:S01]  /*2680*/  @!P6 IMAD.IADD R65, R65, 0x1, -R8.reuse ;  /* 0x000000014141e824 */ /* 0x100fe200078e0a08 */
[----:B------:R-:W-:Y:S01]  /*2690*/  ISETP.GT.U32.AND P6, PT, R8, R177, PT ;  /* 0x000000b10800720c */ /* 0x000fe20003fc4070 */
[----:B------:R-:W-:Y:S01]  /*26a0*/  @!P5 IMAD.IADD R173, R173, 0x1, -R8 ;  /* 0x00000001adadd824 */ /* 0x000fe200078e0a08 */
[----:B------:R-:W-:-:S02]  /*26b0*/  LOP3.LUT R52, R13, 0x34, RZ, 0xfc, !PT ;  /* 0x000000340d347812 */ /* 0x000fc400078efcff */
[----:B------:R-:W-:Y:S02]  /*26c0*/  ISETP.GE.AND P5, PT, R50, RZ, PT ;  /* 0x000000ff3200720c */ /* 0x000fe40003fa6270 */
[----:B------:R-:W-:Y:S01]  /*26d0*/  LOP3.LUT R44, R13, 0x38, RZ, 0xfc, !PT ;  /* 0x000000380d2c7812 */ /* 0x000fe200078efcff */
[----:B------:R-:W-:Y:S01]  /*26e0*/  @!P4 IMAD.IADD R63, R63, 0x1, -R8 ;  /* 0x000000013f3fc824 */ /* 0x000fe200078e0a08 */
[----:B------:R-:W-:Y:S02]  /*26f0*/  IABS R179, R52 ;  /* 0x0000003400b37213 */ /* 0x000fe40000000000 */
[----:B------:R-:W-:Y:S02]  /*2700*/  IABS R181, R44 ;  /* 0x0000002c00b57213 */ /* 0x000fe40000000000 */
[----:B------:R-:W-:Y:S01]  /*2710*/  ISETP.GE.AND P4, PT, R58, RZ, PT ;  /* 0x000000ff3a00720c */ /* 0x000fe20003f86270 */
[----:B------:R-:W-:Y:S01]  /*2720*/  IMAD.HI.U32 R12, R11, R179, RZ ;  /* 0x000000b30b0c7227 */ /* 0x000fe200078e00ff */
[----:B------:R-:W-:-:S03]  /*2730*/  IABS R183, R46 ;  /* 0x0000002e00b77213 */ /* 0x000fc60000000000 */
[--C-:B------:R-:W-:Y:S01]  /*2740*/  @!P0 IMAD.IADD R175, R175, 0x1, -R8.reuse ;  /* 0x00000001afaf8824 */ /* 0x100fe200078e0a08 */
[----:B------:R-:W-:Y:S01]  /*2750*/  ISETP.GE.AND P0, PT, R60, RZ, PT ;  /* 0x000000ff3c00720c */ /* 0x000fe20003f06270 */
[----:B------:R-:W-:Y:S02]  /*2760*/  @!P6 IMAD.IADD R177, R177, 0x1, -R8 ;  /* 0x00000001b1b1e824 */ /* 0x000fe400078e0a08 */
[----:B------:R-:W-:-:S04]  /*2770*/  IMAD.HI.U32 R13, R11, R181, RZ ;  /* 0x000000b50b0d7227 */ /* 0x000fc800078e00ff */
[----:B------:R-:W-:Y:S02]  /*2780*/  IMAD.MOV R12, RZ, RZ, -R12 ;  /* 0x000000ffff0c7224 */ /* 0x000fe400078e0a0c */
[----:B------:R-:W-:Y:S01]  /*2790*/  @!P5 IMAD.MOV R65, RZ, RZ, -R65 ;  /* 0x000000ffff41d224 */ /* 0x000fe200078e0a41 */
[----:B------:R-:W-:Y:S01]  /*27a0*/  ISETP.GT.U32.AND P5, PT, R8, R177, PT ;  /* 0x000000b10800720c */ /* 0x000fe20003fa4070 */
[----:B------:R-:W-:-:S04]  /*27b0*/  IMAD.HI.U32 R11, R11, R183, RZ ;  /* 0x000000b70b0b7227 */ /* 0x000fc800078e00ff */
[----:B------:R-:W-:Y:S02]  /*27c0*/  IMAD.MOV R13, RZ, RZ, -R13 ;  /* 0x000000ffff0d7224 */ /* 0x000fe400078e0a0d */
[C---:B------:R-:W-:Y:S02]  /*27d0*/  IMAD R179, R8.reuse, R12, R179 ;  /* 0x0000000c08b37224 */ /* 0x040fe400078e02b3 */
[----:B------:R-:W-:Y:S02]  /*27e0*/  IMAD.MOV R12, RZ, RZ, -R11 ;  /* 0x000000ffff0c7224 */ /* 0x000fe400078e0a0b */
[C---:B------:R-:W-:Y:S02]  /*27f0*/  IMAD R181, R8.reuse, R13, R181 ;  /* 0x0000000d08b57224 */ /* 0x040fe400078e02b5 */
[----:B------:R-:W-:Y:S01]  /*2800*/  @!P4 IMAD.MOV R63, RZ, RZ, -R63 ;  /* 0x000000ffff3fc224 */ /* 0x000fe200078e0a3f */
[C---:B------:R-:W-:Y:S01]  /*2810*/  ISETP.GT.U32.AND P4, PT, R8.reuse, R175, PT ;  /* 0x000000af0800720c */ /* 0x040fe20003f84070 */
[----:B------:R-:W-:Y:S01]  /*2820*/  IMAD.MOV.U32 R11, RZ, RZ, R173 ;  /* 0x000000ffff0b7224 */ /* 0x000fe200078e00ad */
[----:B------:R-:W-:-:S03]  /*2830*/  ISETP.GT.U32.AND P6, PT, R8, R179, PT ;  /* 0x000000b30800720c */ /* 0x000fc60003fc4070 */
[----:B------:R-:W-:Y:S01]  /*2840*/  @!P0 IMAD.MOV R11, RZ, RZ, -R11 ;  /* 0x000000ffff0b8224 */ /* 0x000fe200078e0a0b */
[----:B------:R-:W-:Y:S01]  /*2850*/  ISETP.GT.U32.AND P0, PT, R8, R181, PT ;  /* 0x000000b50800720c */ /* 0x000fe20003f04070 */
[----:B------:R-:W-:Y:S01]  /*2860*/  @!P5 IMAD.IADD R177, R177, 0x1, -R8 ;  /* 0x00000001b1b1d824 */ /* 0x000fe200078e0a08 */
[----:B------:R-:W-:Y:S01]  /*2870*/  ISETP.GE.AND P5, PT, R62, RZ, PT ;  /* 0x000000ff3e00720c */ /* 0x000fe20003fa6270 */
[----:B------:R-:W-:-:S04]  /*2880*/  IMAD R183, R8, R12, R183 ;  /* 0x0000000c08b77224 */ /* 0x000fc800078e02b7 */
[--C-:B------:R-:W-:Y:S01]  /*2890*/  @!P4 IMAD.IADD R175, R175, 0x1, -R8.reuse ;  /* 0x00000001afafc824 */ /* 0x100fe200078e0a08 */
[----:B------:R-:W-:Y:S01]  /*28a0*/  ISETP.GT.U32.AND P4, PT, R8, R183, PT ;  /* 0x000000b70800720c */ /* 0x000fe20003f84070 */
[--C-:B------:R-:W-:Y:S02]  /*28b0*/  @!P6 IMAD.IADD R179, R179, 0x1, -R8.reuse ;  /* 0x00000001b3b3e824 */ /* 0x100fe400078e0a08 */
[----:B------:R-:W-:Y:S02]  /*28c0*/  IMAD.MOV.U32 R13, RZ, RZ, R175 ;  /* 0x000000ffff0d7224 */ /* 0x000fe400078e00af */
[----:B------:R-:W-:Y:S01]  /*28d0*/  @!P0 IMAD.IADD R181, R181, 0x1, -R8 ;  /* 0x00000001b5b58824 */ /* 0x000fe200078e0a08 */
[----:B------:R-:W-:Y:S01]  /*28e0*/  ISETP.GE.AND P6, PT, R48, RZ, PT ;  /* 0x000000ff3000720c */ /* 0x000fe20003fc6270 */
[----:B------:R-:W-:Y:S01]  /*28f0*/  @!P5 IMAD.MOV R13, RZ, RZ, -R13 ;  /* 0x000000ffff0dd224 */ /* 0x000fe200078e0a0d */
[C---:B------:R-:W-:Y:S02]  /*2900*/  ISETP.GT.U32.AND P0, PT, R8.reuse, R179, PT ;  /* 0x000000b30800720c */ /* 0x040fe40003f04070 */
[----:B------:R-:W-:-:S03]  /*2910*/  ISETP.GT.U32.AND P5, PT, R8, R181, PT ;  /* 0x000000b50800720c */ /* 0x000fc60003fa4070 */
[----:B------:R-:W-:-:S05]  /*2920*/  @!P4 IMAD.IADD R183, R183, 0x1, -R8 ;  /* 0x00000001b7b7c824 */ /* 0x000fca00078e0a08 */
[----:B------:R-:W-:Y:S01]  /*2930*/  ISETP.GT.U32.AND P4, PT, R8, R183, PT ;  /* 0x000000b70800720c */ /* 0x000fe20003f84070 */
[----:B------:R-:W-:Y:S01]  /*2940*/  @!P6 IMAD.MOV R177, RZ, RZ, -R177 ;  /* 0x000000ffffb1e224 */ /* 0x000fe200078e0ab1 */
[----:B------:R-:W-:Y:S01]  /*2950*/  ISETP.GE.AND P6, PT, R52, RZ, PT ;  /* 0x000000ff3400720c */ /* 0x000fe20003fc6270 */
[--C-:B------:R-:W-:Y:S01]  /*2960*/  @!P0 IMAD.IADD R179, R179, 0x1, -R8.reuse ;  /* 0x00000001b3b38824 */ /* 0x100fe200078e0a08 */
[----:B------:R-:W-:Y:S01]  /*2970*/  ISETP.GE.AND P0, PT, R44, RZ, PT ;  /* 0x000000ff2c00720c */ /* 0x000fe20003f06270 */
[----:B------:R-:W-:Y:S01]  /*2980*/  @!P5 IMAD.IADD R181, R181, 0x1, -R8 ;  /* 0x00000001b5b5d824 */ /* 0x000fe200078e0a08 */
[----:B------:R-:W-:Y:S01]  /*2990*/  ISETP.GE.AND P5, PT, R46, RZ, PT ;  /* 0x000000ff2e00720c */ /* 0x000fe20003fa6270 */
[----:B------:R-:W-:Y:S01]  /*29a0*/  IMAD R173, R4, 0x1d, RZ ;  /* 0x0000001d04ad7824 */ /* 0x000fe200078e02ff */
[----:B------:R-:W-:-:S05]  /*29b0*/  SHF.R.U32.HI R12, RZ, 0x2, R10 ;  /* 0x00000002ff0c7819 */ /* 0x000fca000001160a */
[----:B------:R-:W-:Y:S01]  /*29c0*/  @!P4 IMAD.IADD R183, R183, 0x1, -R8 ;  /* 0x00000001b7b7c824 */ /* 0x000fe200078e0a08 */
[----:B------:R-:W-:Y:S01]  /*29d0*/  LOP3.LUT R8, RZ, R57, RZ, 0x33, !PT ;  /* 0x00000039ff087212 */ /* 0x000fe200078e33ff */
[----:B------:R-:W-:Y:S01]  /*29e0*/  @!P6 IMAD.MOV R179, RZ, RZ, -R179 ;  /* 0x000000ffffb3e224 */ /* 0x000fe200078e0ab3 */
[----:B------:R-:W-:Y:S01]  /*29f0*/  ISETP.NE.AND P6, PT, R57, RZ, PT ;  /* 0x000000ff3900720c */ /* 0x000fe20003fc5270 */
[----:B------:R-:W-:Y:S01]  /*2a00*/  @!P0 IMAD.MOV R181, RZ, RZ, -R181 ;  /* 0x000000ffffb58224 */ /* 0x000fe200078e0ab5 */
[----:B------:R-:W-:Y:S01]  /*2a10*/  LOP3.LUT R70, R70, 0x1f, RZ, 0xc0, !PT ;  /* 0x0000001f46467812 */ /* 0x000fe200078ec0ff */
[----:B------:R-:W-:Y:S01]  /*2a20*/  @!P5 IMAD.MOV R183, RZ, RZ, -R183 ;  /* 0x000000ffffb7d224 */ /* 0x000fe200078e0ab7 */
[----:B------:R-:W-:Y:S02]  /*2a30*/  LOP3.LUT P4, RZ, R12, 0x1, RZ, 0xc0, !PT ;  /* 0x000000010cff7812 */ /* 0x000fe4000788c0ff */
[----:B------:R-:W-:Y:S01]  /*2a40*/  SEL R201, R8, R11, !P6 ;  /* 0x0000000b08c97207 */ /* 0x000fe20007000000 */
[----:B------:R-:W-:Y:S01]  /*2a50*/  VIADD R68, R9, 0x1f ;  /* 0x0000001f09447836 */ /* 0x000fe20000000000 */
[----:B------:R-:W-:-:S02]  /*2a60*/  SHF.R.S32.HI R175, RZ, 0x1f, R173 ;  /* 0x0000001fffaf7819 */ /* 0x000fc400000114ad */
[C---:B------:R-:W-:Y:S02]  /*2a70*/  SEL R47, R8.reuse, R47, !P6 ;  /* 0x0000002f082f7207 */ /* 0x040fe40007000000 */
[C---:B------:R-:W-:Y:S02]  /*2a80*/  SEL R199, R8.reuse, R61, !P6 ;  /* 0x0000003d08c77207 */ /* 0x040fe40007000000 */
[C---:B------:R-:W-:Y:S02]  /*2a90*/  SEL R51, R8.reuse, R51, !P6 ;  /* 0x0000003308337207 */ /* 0x040fe40007000000 */
[C---:B------:R-:W-:Y:S02]  /*2aa0*/  SEL R185, R8.reuse, R45, !P6 ;  /* 0x0000002d08b97207 */ /* 0x040fe40007000000 */
[C---:B------:R-:W-:Y:S02]  /*2ab0*/  SEL R187, R8.reuse, R55, !P6 ;  /* 0x0000003708bb7207 */ /* 0x040fe40007000000 */
[----:B------:R-:W-:-:S02]  /*2ac0*/  SEL R189, R8, R49, !P6 ;  /* 0x0000003108bd7207 */ /* 0x000fc40007000000 */
        /* <DEDUP_REMOVED lines=8> */
[----:B------:R-:W-:Y:S02]  /*2b50*/  IADD3 R12, P5, PT, R173, R6, RZ ;  /* 0x00000006ad0c7210 */ /* 0x000fe40007fbe0ff */
[----:B------:R-:W-:Y:S01]  /*2b60*/  SEL R11, R8, R183, !P6 ;  /* 0x000000b7080b7207 */ /* 0x000fe20007000000 */
[----:B------:R-:W-:Y:S01]  /*2b70*/  IMAD R8, R70, R5, RZ ;  /* 0x0000000546087224 */ /* 0x000fe200078e02ff */
[----:B------:R-:W-:Y:S01]  /*2b80*/  ISETP.GT.AND P0, PT, R68, 0x1f, PT ;  /* 0x0000001f4400780c */ /* 0x000fe20003f04270 */
[----:B------:R-:W-:Y:S02]  /*2b90*/  IMAD.X R13, R175, 0x1, R7, P5 ;  /* 0x00000001af0d7824 */ /* 0x000fe400028e0607 */
[----:B------:R-:W-:Y:S01]  /*2ba0*/  IMAD R177, R4, 0x1e, RZ ;  /* 0x0000001e04b17824 */ /* 0x000fe200078e02ff */
[----:B------:R-:W-:-:S02]  /*2bb0*/  IADD3 R100, P5, PT, R8, UR22, RZ ;  /* 0x0000001608647c10 */ /* 0x000fc4000ffbe0ff */
[----:B------:R-:W-:Y:S02]  /*2bc0*/  PRMT R44, RZ, 0x7610, R44 ;  /* 0x00007610ff2c7816 */ /* 0x000fe4000000002c */
[----:B------:R-:W-:Y:S02]  /*2bd0*/  ISETP.LT.AND P0, PT, R70, R9, P0 ;  /* 0x000000094600720c */ /* 0x000fe40000701270 */
[----:B------:R-:W-:Y:S01]  /*2be0*/  LEA.HI.X.SX32 R46, R8, UR23, 0x1, P5 ;  /* 0x00000017082e7c11 */ /* 0x000fe2000a8f0eff */
[----:B------:R-:W-:Y:S01]  /*2bf0*/  IMAD R181, R47, UR4, RZ ;  /* 0x000000042fb57c24 */ /* 0x000fe2000f8e02ff */
[----:B------:R-:W-:Y:S01]  /*2c00*/  SHF.R.U32.HI R9, RZ, 0x8, R10 ;  /* 0x00000008ff097819 */ /* 0x000fe2000001160a */
[----:B------:R-:W-:Y:S01]  /*2c10*/  IMAD R183, R51, UR4, RZ ;  /* 0x0000000433b77c24 */ /* 0x000fe2000f8e02ff */
[----:B------:R-:W-:Y:S01]  /*2c20*/  SHF.R.S32.HI R179, RZ, 0x1f, R177 ;  /* 0x0000001fffb37819 */ /* 0x000fe200000114b1 */
[----:B------:R-:W2:Y:S01]  /*2c30*/  @P4 LDG.E.U8 R44, desc[UR18][R12.64] ;  /* 0x000000120c2c4981 */ /* 0x000ea2000c1e1100 */
[----:B------:R-:W-:-:S02]  /*2c40*/  IADD3 R8, P5, PT, R177, R6, RZ ;  /* 0x00000006b1087210 */ /* 0x000fc40007fbe0ff */
[----:B------:R-:W-:Y:S01]  /*2c50*/  LOP3.LUT P4, RZ, R9, 0x1, RZ, 0xc0, !PT ;  /* 0x0000000109ff7812 */ /* 0x000fe2000788c0ff */
[----:B------:R-:W-:Y:S02]  /*2c60*/  IMAD R185, R185, UR4, RZ ;  /* 0x00000004b9b97c24 */ /* 0x000fe4000f8e02ff */
[----:B------:R-:W-:Y:S01]  /*2c70*/  IMAD.X R9, R179, 0x1, R7, P5 ;  /* 0x00000001b3097824 */ /* 0x000fe200028e0607 */
[-C--:B------:R-:W-:Y:S01]  /*2c80*/  IADD3 R72, P5, PT, R181, R100.reuse, RZ ;  /* 0x00000064b5487210 */ /* 0x080fe20007fbe0ff */
[----:B------:R-:W-:Y:S01]  /*2c90*/  IMAD R187, R187, UR4, RZ ;  /* 0x00000004bbbb7c24 */ /* 0x000fe2000f8e02ff */
[----:B------:R-:W-:Y:S01]  /*2ca0*/  IADD3 R74, P6, PT, R183, R100, RZ ;  /* 0x00000064b74a7210 */ /* 0x000fe20007fde0ff */
[----:B------:R-:W-:Y:S01]  /*2cb0*/  IMAD R189, R189, UR4, RZ ;  /* 0x00000004bdbd7c24 */ /* 0x000fe2000f8e02ff */
[----:B------:R-:W-:Y:S01]  /*2cc0*/  LEA.HI.X.SX32 R181, R181, R46, 0x1, P5 ;  /* 0x0000002eb5b57211 */ /* 0x000fe200028f0eff */
[----:B------:R-:W-:Y:S01]  /*2cd0*/  IMAD R191, R191, UR4, RZ ;  /* 0x00000004bfbf7c24 */ /* 0x000fe2000f8e02ff */
[----:B------:R-:W-:-:S02]  /*2ce0*/  IADD3 R76, P5, PT, R185, R100, RZ ;  /* 0x00000064b94c7210 */ /* 0x000fc40007fbe0ff */
[----:B------:R-:W-:Y:S02]  /*2cf0*/  LEA.HI.X.SX32 R183, R183, R46, 0x1, P6 ;  /* 0x0000002eb7b77211 */ /* 0x000fe400030f0eff */
[----:B------:R-:W-:Y:S01]  /*2d00*/  IADD3 R78, P6, PT, R187, R100, RZ ;  /* 0x00000064bb4e7210 */ /* 0x000fe20007fde0ff */
[----:B------:R-:W-:Y:S01]  /*2d10*/  IMAD R193, R193, UR4, RZ ;  /* 0x00000004c1c17c24 */ /* 0x000fe2000f8e02ff */
[----:B------:R-:W-:Y:S01]  /*2d20*/  LEA.HI.X.SX32 R185, R185, R46, 0x1, P5 ;  /* 0x0000002eb9b97211 */ /* 0x000fe200028f0eff */
[----:B------:R-:W-:Y:S01]  /*2d30*/  IMAD R199, R199, UR4, RZ ;  /* 0x00000004c7c77c24 */ /* 0x000fe2000f8e02ff */
[----:B------:R-:W-:Y:S02]  /*2d40*/  IADD3 R80, P5, PT, R189, R100, RZ ;  /* 0x00000064bd507210 */ /* 0x000fe40007fbe0ff */
[----:B------:R-:W-:Y:S02]  /*2d50*/  LEA.HI.X.SX32 R187, R187, R46, 0x1, P6 ;  /* 0x0000002ebbbb7211 */ /* 0x000fe400030f0eff */
        /* <DEDUP_REMOVED lines=24> */
[----:B------:R-:W-:-:S02]  /*2ee0*/  IADD3 R94, P6, PT, R207, R100, RZ ;  /* 0x00000064cf5e7210 */ /* 0x000fc40007fde0ff */
[----:B------:R-:W-:Y:S02]  /*2ef0*/  LEA.HI.X.SX32 R211, R211, R46, 0x1, P5 ;  /* 0x0000002ed3d37211 */ /* 0x000fe400028f0eff */
[----:B------:R-:W-:Y:S02]  /*2f00*/  IADD3 R98, P5, PT, R209, R100, RZ ;  /* 0x00000064d1627210 */ /* 0x000fe40007fbe0ff */
[----:B------:R-:W-:Y:S02]  /*2f10*/  LEA.HI.X.SX32 R207, R207, R46, 0x1, P6 ;  /* 0x0000002ecfcf7211 */ /* 0x000fe400030f0eff */
[----:B------:R-:W-:Y:S02]  /*2f20*/  SHF.R.U32.HI R10, RZ, 0x1, R10 ;  /* 0x00000001ff0a7819 */ /* 0x000fe4000001160a */
[----:B------:R-:W-:Y:S02]  /*2f30*/  IADD3 R100, P6, PT, R11, R100, RZ ;  /* 0x000000640b647210 */ /* 0x000fe40007fde0ff */
[----:B------:R-:W-:-:S02]  /*2f40*/  LEA.HI.X.SX32 R209, R209, R46, 0x1, P5 ;  /* 0x0000002ed1d17211 */ /* 0x000fc400028f0eff */
[----:B------:R-:W-:Y:S02]  /*2f50*/  PRMT R48, RZ, 0x7610, R48 ;  /* 0x00007610ff307816 */ /* 0x000fe40000000030 */
[----:B------:R-:W-:Y:S01]  /*2f60*/  LOP3.LUT P5, RZ, R10, 0x1, RZ, 0xc0, !PT ;  /* 0x000000010aff7812 */ /* 0x000fe200078ac0ff */
[----:B------:R-:W-:Y:S01]  /*2f70*/  @P0 IMAD.MOV.U32 R10, RZ, RZ, R72 ;  /* 0x000000ffff0a0224 */ /* 0x000fe200078e0048 */
[----:B------:R-:W-:Y:S01]  /*2f80*/  LEA.HI.X.SX32 R205, R11, R46, 0x1, P6 ;  /* 0x0000002e0bcd7211 */ /* 0x000fe200030f0eff */
[----:B------:R-:W-:Y:S01]  /*2f90*/  @P0 IMAD.MOV.U32 R11, RZ, RZ, R181 ;  /* 0x000000ffff0b0224 */ /* 0x000fe200078e00b5 */
[----:B------:R-:W-:-:S04]  /*2fa0*/  PRMT R50, RZ, 0x7610, R50 ;  /* 0x00007610ff327816 */ /* 0x000fc80000000032 */
[----:B------:R0:W5:Y:S01]  /*2fb0*/  @P0 LDG.E.U8 R48, desc[UR18][R10.64] ;  /* 0x000000120a300981 */ /* 0x000162000c1e1100 */
[----:B------:R-:W-:Y:S01]  /*2fc0*/  PRMT R52, RZ, 0x7610, R52 ;  /* 0x00007610ff347816 */ /* 0x000fe20000000034 */
[----:B0-----:R-:W-:Y:S02]  /*2fd0*/  @P0 IMAD.MOV.U32 R10, RZ, RZ, R76 ;  /* 0x000000ffff0a0224 */ /* 0x001fe400078e004c */
[----:B------:R-:W-:-:S05]  /*2fe0*/  @P0 IMAD.MOV.U32 R11, RZ, RZ, R185 ;  /* 0x000000ffff0b0224 */ /* 0x000fca00078e00b9 */
        /* <DEDUP_REMOVED lines=9> */
[----:B------:R-:W-:Y:S02]  /*3080*/  PRMT R58, RZ, 0x7610, R58 ;  /* 0x00007610ff3a7816 */ /* 0x000fe4000000003a */
[----:B------:R-:W-:Y:S01]  /*3090*/  PRMT R46, RZ, 0x7610, R46 ;  /* 0x00007610ff2e7816 */ /* 0x000fe2000000002e */
[C---:B------:R-:W-:Y:S02]  /*30a0*/  IMAD R213, R4.reuse, 0x17, RZ ;  /* 0x0000001704d57824 */ /* 0x040fe400078e02ff */
[----:B------:R-:W-:-:S03]  /*30b0*/  IMAD R215, R4, 0x1f, RZ ;  /* 0x0000001f04d77824 */ /* 0x000fc600078e02ff */
[----:B------:R-:W5:Y:S01]  /*30c0*/  @P5 LDG.E.U8 R46, desc[UR18][R8.64] ;  /* 0x00000012082e5981 */ /* 0x000f62000c1e1100 */
[----:B0-----:R-:W-:Y:S02]  /*30d0*/  @P0 IMAD.MOV.U32 R10, RZ, RZ, R88 ;  /* 0x000000ffff0a0224 */ /* 0x001fe400078e0058 */
[----:B------:R-:W-:-:S05]  /*30e0*/  @P0 IMAD.MOV.U32 R11, RZ, RZ, R203 ;  /* 0x000000ffff0b0224 */ /* 0x000fca00078e00cb */
[----:B------:R0:W5:Y:S01]  /*30f0*/  @P0 LDG.E.U8 R56, desc[UR18][R10.64] ;  /* 0x000000120a380981 */ /* 0x000162000c1e1100 */
[----:B------:R-:W-:Y:S01]  /*3100*/  SHF.R.S32.HI R217, RZ, 0x1f, R213 ;  /* 0x0000001fffd97819 */ /* 0x000fe200000114d5 */
[----:B0-----:R-:W-:Y:S02]  /*3110*/  @P0 IMAD.MOV.U32 R10, RZ, RZ, R90 ;  /* 0x000000ffff0a0224 */ /* 0x001fe400078e005a */
[----:B------:R-:W-:-:S05]  /*3120*/  @P0 IMAD.MOV.U32 R11, RZ, RZ, R201 ;  /* 0x000000ffff0b0224 */ /* 0x000fca00078e00c9 */
[----:B------:R0:W5:Y:S01]  /*3130*/  @P0 LDG.E.U8 R58, desc[UR18][R10.64] ;  /* 0x000000120a3a0981 */ /* 0x000162000c1e1100 */
[----:B------:R-:W-:Y:S02]  /*3140*/  SHF.R.S32.HI R219, RZ, 0x1f, R215 ;  /* 0x0000001fffdb7819 */ /* 0x000fe400000114d7 */
[----:B0-----:R-:W-:-:S05]  /*3150*/  IADD3 R10, P5, PT, R213, R6, RZ ;  /* 0x00000006d50a7210 */ /* 0x001fca0007fbe0ff */
[----:B------:R-:W-:Y:S01]  /*3160*/  IMAD.X R11, R217, 0x1, R7, P5 ;  /* 0x00000001d90b7824 */ /* 0x000fe200028e0607 */
[----:B------:R-:W-:Y:S02]  /*3170*/  IADD3 R6, P5, PT, R215, R6, RZ ;  /* 0x00000006d7067210 */ /* 0x000fe40007fbe0ff */
[----:B------:R-:W-:-:S03]  /*3180*/  PRMT R45, RZ, 0x7610, R45 ;  /* 0x00007610ff2d7816 */ /* 0x000fc6000000002d */
[----:B------:R-:W-:Y:S01]  /*3190*/  IMAD.X R7, R219, 0x1, R7, P5 ;  /* 0x00000001db077824 */ /* 0x000fe200028e0607 */
[----:B------:R-:W-:-:S04]  /*31a0*/  PRMT R51, RZ, 0x7610, R51 ;  /* 0x00007610ff337816 */ /* 0x000fc80000000033 */
[----:B------:R0:W5:Y:S01]  /*31b0*/  @!P2 LDG.E.U8 R45, desc[UR18][R6.64] ;  /* 0x00000012062da981 */ /* 0x000162000c1e1100 */
[----:B------:R-:W-:Y:S01]  /*31c0*/  PRMT R60, RZ, 0x7610, R60 ;  /* 0x00007610ff3c7816 */ /* 0x000fe2000000003c */
[----:B------:R-:W-:Y:S01]  /*31d0*/  @P0 IMAD.MOV.U32 R12, RZ, RZ, R92 ;  /* 0x000000ffff0c0224 */ /* 0x000fe200078e005c */
[----:B------:R-:W-:Y:S01]  /*31e0*/  PRMT R47, RZ, 0x7610, R47 ;  /* 0x00007610ff2f7816 */ /* 0x000fe2000000002f */
[----:B------:R-:W-:Y:S01]  /*31f0*/  @P0 IMAD.MOV.U32 R13, RZ, RZ, R211 ;  /* 0x000000ffff0d0224 */ /* 0x000fe200078e00d3 */
[----:B------:R-:W-:Y:S01]  /*3200*/  PRMT R53, RZ, 0x7610, R53 ;  /* 0x00007610ff357816 */ /* 0x000fe20000000035 */
[----:B------:R-:W-:Y:S02]  /*3210*/  @P0 IMAD.MOV.U32 R8, RZ, RZ, R74 ;  /* 0x000000ffff080224 */ /* 0x000fe400078e004a */
[----:B------:R-:W-:Y:S01]  /*3220*/  @P0 IMAD.MOV.U32 R9, RZ, RZ, R183 ;  /* 0x000000ffff090224 */ /* 0x000fe200078e00b7 */
[----:B------:R-:W-:Y:S01]  /*3230*/  PRMT R62, RZ, 0x7610, R62 ;  /* 0x00007610ff3e7816 */ /* 0x000fe2000000003e */
[----:B0-----:R-:W-:Y:S01]  /*3240*/  @P0 IMAD.MOV.U32 R6, RZ, RZ, R82 ;  /* 0x000000ffff060224 */ /* 0x001fe200078e0052 */
[----:B------:R0:W5:Y:S01]  /*3250*/  @P0 LDG.E.U8 R60, desc[UR18][R12.64] ;  /* 0x000000120c3c0981 */ /* 0x000162000c1e1100 */
[----:B------:R-:W-:Y:S01]  /*3260*/  @P0 IMAD.MOV.U32 R7, RZ, RZ, R191 ;  /* 0x000000ffff070224 */ /* 0x000fe200078e00bf */
[----:B------:R-:W-:-:S02]  /*3270*/  PRMT R49, RZ, 0x7610, R49 ;  /* 0x00007610ff317816 */ /* 0x000fc40000000031 */
[----:B------:R1:W5:Y:S04]  /*3280*/  @P0 LDG.E.U8 R47, desc[UR18][R8.64] ;  /* 0x00000012082f0981 */ /* 0x000368000c1e1100 */
[----:B------:R3:W5:Y:S01]  /*3290*/  @P0 LDG.E.U8 R51, desc[UR18][R6.64] ;  /* 0x0000001206330981 */ /* 0x000762000c1e1100 */
[----:B------:R-:W-:Y:S01]  /*32a0*/  PRMT R55, RZ, 0x7610, R55 ;  /* 0x00007610ff377816 */ /* 0x000fe20000000037 */
[----:B0-----:R-:W-:Y:S02]  /*32b0*/  @P0 IMAD.MOV.U32 R12, RZ, RZ, R98 ;  /* 0x000000ffff0c0224 */ /* 0x001fe400078e0062 */
[----:B------:R-:W-:Y:S02]  /*32c0*/  @P0 IMAD.MOV.U32 R13, RZ, RZ, R209 ;  /* 0x000000ffff0d0224 */ /* 0x000fe400078e00d1 */
[----:B-1----:R-:W-:-:S02]  /*32d0*/  @P0 IMAD.MOV.U32 R8, RZ, RZ, R78 ;  /* 0x000000ffff080224 */ /* 0x002fc400078e004e */
[----:B------:R-:W-:Y:S01]  /*32e0*/  @P0 IMAD.MOV.U32 R9, RZ, RZ, R187 ;  /* 0x000000ffff090224 */ /* 0x000fe200078e00bb */
[----:B------:R0:W5:Y:S01]  /*32f0*/  @P0 LDG.E.U8 R62, desc[UR18][R12.64] ;  /* 0x000000120c3e0981 */ /* 0x000162000c1e1100 */
[----:B---3--:R-:W-:Y:S02]  /*3300*/  @P0 IMAD.MOV.U32 R6, RZ, RZ, R198 ;  /* 0x000000ffff060224 */ /* 0x008fe400078e00c6 */
[----:B------:R-:W-:Y:S01]  /*3310*/  @P0 IMAD.MOV.U32 R7, RZ, RZ, R199 ;  /* 0x000000ffff070224 */ /* 0x000fe200078e00c7 */
[----:B------:R1:W3:Y:S04]  /*3320*/  @P0 LDG.E.U8 R49, desc[UR18][R8.64] ;  /* 0x0000001208310981 */ /* 0x0002e8000c1e1100 */
[----:B------:R4:W3:Y:S01]  /*3330*/  @P0 LDG.E.U8 R53, desc[UR18][R6.64] ;  /* 0x0000001206350981 */ /* 0x0008e2000c1e1100 */
[----:B0-----:R-:W-:-:S02]  /*3340*/  PRMT R13, RZ, 0x7610, R13 ;  /* 0x00007610ff0d7816 */ /* 0x001fc4000000000d */
[----:B-1----:R-:W-:-:S04]  /*3350*/  PRMT R9, RZ, 0x7610, R9 ;  /* 0x00007610ff097816 */ /* 0x002fc80000000009 */
[----:B------:R0:W3:Y:S01]  /*3360*/  @P4 LDG.E.U8 R13, desc[UR18][R10.64] ;  /* 0x000000120a0d4981 */ /* 0x0000e2000c1e1100 */
[----:B----4-:R-:W-:Y:S02]  /*3370*/  @P0 IMAD.MOV.U32 R6, RZ, RZ, R86 ;  /* 0x000000ffff060224 */ /* 0x010fe400078e0056 */
[----:B------:R-:W-:-:S05]  /*3380*/  @P0 IMAD.MOV.U32 R7, RZ, RZ, R197 ;  /* 0x000000ffff070224 */ /* 0x000fca00078e00c5 */
[----:B------:R1:W4:Y:S01]  /*3390*/  @P0 LDG.E.U8 R55, desc[UR18][R6.64] ;  /* 0x0000001206370981 */ /* 0x000322000c1e1100 */
[----:B0-----:R-:W-:Y:S01]  /*33a0*/  PRMT R11, RZ, 0x7610, R11 ;  /* 0x00007610ff0b7816 */ /* 0x001fe2000000000b */
[----:B-1----:R-:W-:Y:S02]  /*33b0*/  @P0 IMAD.MOV.U32 R6, RZ, RZ, R96 ;  /* 0x000000ffff060224 */ /* 0x002fe400078e0060 */
[----:B------:R-:W-:-:S05]  /*33c0*/  @P0 IMAD.MOV.U32 R7, RZ, RZ, R195 ;  /* 0x000000ffff070224 */ /* 0x000fca00078e00c3 */
[----:B------:R0:W4:Y:S01]  /*33d0*/  @P0 LDG.E.U8 R9, desc[UR18][R6.64] ;  /* 0x0000001206090981 */ /* 0x000122000c1e1100 */
[----:B------:R-:W-:Y:S01]  /*33e0*/  PRMT R57, RZ, 0x7610, R57 ;  /* 0x00007610ff397816 */ /* 0x000fe20000000039 */
[----:B0-----:R-:W-:Y:S02]  /*33f0*/  @P0 IMAD.MOV.U32 R6, RZ, RZ, R94 ;  /* 0x000000ffff060224 */ /* 0x001fe400078e005e */
[----:B------:R-:W-:-:S05]  /*3400*/  @P0 IMAD.MOV.U32 R7, RZ, RZ, R207 ;  /* 0x000000ffff070224 */ /* 0x000fca00078e00cf */
[----:B------:R0:W4:Y:S02]  /*3410*/  @P0 LDG.E.U8 R11, desc[UR18][R6.64] ;  /* 0x00000012060b0981 */ /* 0x000124000c1e1100 */
[----:B0-----:R-:W-:Y:S02]  /*3420*/  @P0 IMAD.MOV.U32 R6, RZ, RZ, R100 ;  /* 0x000000ffff060224 */ /* 0x001fe400078e0064 */
[----:B------:R-:W-:-:S05]  /*3430*/  @P0 IMAD.MOV.U32 R7, RZ, RZ, R205 ;  /* 0x000000ffff070224 */ /* 0x000fca00078e00cd */
[----:B------:R-:W4:Y:S01]  /*3440*/  @P0 LDG.E.U8 R57, desc[UR18][R6.64] ;  /* 0x0000001206390981 */ /* 0x000f22000c1e1100 */
[----:B------:R-:W-:-:S04]  /*3450*/  @!UP0 UIADD3 UR4, UPT, UPT, -UR7, 0x100000, URZ ;  /* 0x0010000007048890 */ /* 0x000fc8000fffe1ff */
[----:B------:R-:W-:Y:S02]  /*3460*/  @!UP0 USHF.L.U32 UR5, UR4, 0xb, URZ ;  /* 0x0000000b04058899 */ /* 0x000fe400080006ff */
[----:B------:R-:W-:Y:S01]  /*3470*/  @!UP0 USHF.L.U32 UR4, UR4, 0x1, URZ ;  /* 0x0000000104048899 */ /* 0x000fe200080006ff */
[----:B------:R-:W-:Y:S01]  /*3480*/  VOTEU.ALL UP0, P3 ;  /* 0x0000000000ff7886 */ /* 0x000fe20001800000 */
[C---:B------:R-:W-:Y:S02]  /*3490*/  LOP3.LUT R102, R3.reuse, 0x10, RZ, 0x3c, !PT ;  /* 0x0000001003667812 */ /* 0x040fe400078e3cff */
[C---:B------:R-:W-:Y:S02]  /*34a0*/  LOP3.LUT R104, R3.reuse, 0x20, RZ, 0x3c, !PT ;  /* 0x0000002003687812 */ /* 0x040fe400078e3cff */
[C---:B------:R-:W-:Y:S02]  /*34b0*/  LOP3.LUT R106, R3.reuse, 0x30, RZ, 0x3c, !PT ;  /* 0x00000030036a7812 */ /* 0x040fe400078e3cff */
[----:B------:R-:W-:-:S02]  /*34c0*/  LOP3.LUT R108, R3, 0x40, RZ, 0x3c, !PT ;  /* 0x00000040036c7812 */ /* 0x000fc400078e3cff */
[C---:B------:R-:W-:Y:S02]  /*34d0*/  LOP3.LUT R221, R3.reuse, 0x50, RZ, 0x3c, !PT ;  /* 0x0000005003dd7812 */ /* 0x040fe400078e3cff */
[----:B------:R0:W1:Y:S01]  /*34e0*/  @!UP0 SYNCS.EXCH.64 URZ, [UR16+0x3008], UR4 ;  /* 0x0030080410ff85b2 */ /* 0x0000620008000100 */
[----:B------:R0:W-:Y:S01]  /*34f0*/  STS.U8 [R3+UR16], R18 ;  /* 0x0000001203007988 */ /* 0x0001e20008000010 */
[----:B------:R-:W-:-:S03]  /*3500*/  LOP3.LUT R223, R3, 0x60, RZ, 0x3c, !PT ;  /* 0x0000006003df7812 */ /* 0x000fc600078e3cff */
[----:B--2---:R0:W-:Y:S01]  /*3510*/  STS.U8 [R3+UR16+0x400], R24 ;  /* 0x0004001803007988 */ /* 0x0041e20008000010 */
[----:B------:R-:W-:-:S03]  /*3520*/  LOP3.LUT R110, R3, 0x70, RZ, 0x3c, !PT ;  /* 0x00000070036e7812 */ /* 0x000fc600078e3cff */
[----:B------:R0:W-:Y:S04]  /*3530*/  STS.U8 [R3+UR16+0x800], R26 ;  /* 0x0008001a03007988 */ /* 0x0001e80008000010 */
        /* <DEDUP_REMOVED lines=21> */
[----:B-----5:R0:W-:Y:S04]  /*3690*/  STS.U8 [R223+UR16+0x300], R22 ;  /* 0x00030016df007988 */ /* 0x0201e80008000010 */
[----:B------:R0:W-:Y:S04]  /*36a0*/  STS.U8 [R223+UR16+0x700], R30 ;  /* 0x0007001edf007988 */ /* 0x0001e80008000010 */
[----:B------:R0:W-:Y:S01]  /*36b0*/  STS.U8 [R223+UR16+0xb00], R39 ;  /* 0x000b0027df007988 */ /* 0x0001e20008000010 */
[----:B------:R-:W-:-:S04]  /*36c0*/  ISETP.NE.U32.AND P0, PT, RZ, UR8, PT ;  /* 0x00000008ff007c0c */ /* 0x000fc8000bf05070 */
[C---:B------:R-:W-:Y:S01]  /*36d0*/  ISETP.LT.OR P2, PT, R68.reuse, 0x20, P0 ;  /* 0x000000204400780c */ /* 0x040fe20000741670 */
[----:B------:R0:W-:Y:S04]  /*36e0*/  STS.U8 [R223+UR16+0xf00], R46 ;  /* 0x000f002edf007988 */ /* 0x0001e80008000010 */
[----:B------:R0:W-:Y:S04]  /*36f0*/  STS.U8 [R110+UR16+0x380], R23 ;  /* 0x000380176e007988 */ /* 0x0001e80008000010 */
[----:B------:R0:W-:Y:S01]  /*3700*/  STS.U8 [R110+UR16+0x780], R33 ;  /* 0x000780216e007988 */ /* 0x0001e20008000010 */
[----:B------:R-:W-:-:S03]  /*3710*/  ISETP.GE.AND P4, PT, R68, 0x40, PT ;  /* 0x000000404400780c */ /* 0x000fc60003f86270 */
[----:B------:R0:W-:Y:S04]  /*3720*/  STS.U8 [R110+UR16+0xf80], R45 ;  /* 0x000f802d6e007988 */ /* 0x0001e80008000010 */
[----:B---3--:R0:W-:Y:S04]  /*3730*/  STS.U8 [R110+UR16+0xb80], R13 ;  /* 0x000b800d6e007988 */ /* 0x0081e80008000010 */
        /* <DEDUP_REMOVED lines=12> */
[----:B----4-:R0:W-:Y:S04]  /*3800*/  STS.U8 [R102+UR16+0x2480], R55 ;  /* 0x0024803766007988 */ /* 0x0101e80008000010 */
[----:B------:R0:W-:Y:S04]  /*3810*/  STS.U8 [R102+UR16+0x2580], R9 ;  /* 0x0025800966007988 */ /* 0x0001e80008000010 */
[----:B------:R0:W-:Y:S04]  /*3820*/  STS.U8 [R102+UR16+0x2680], R11 ;  /* 0x0026800b66007988 */ /* 0x0001e80008000010 */
[----:B------:R0:W-:Y:S01]  /*3830*/  STS.U8 [R102+UR16+0x2780], R57 ;  /* 0x0027803966007988 */ /* 0x0001e20008000010 */
[----:B-1----:R1:W-:Y:S06]  /*3840*/  MEMBAR.ALL.CTA ;  /* 0x0000000000007992 */ /* 0x0023ec0000008000 */
[----:B-1----:R-:W1:Y:S02]  /*3850*/  FENCE.VIEW.ASYNC.S ;  /* 0x00000000000073c6 */ /* 0x002e640000000000 */
[----:B-1----:R-:W-:Y:S06]  /*3860*/  BAR.SYNC.DEFER_BLOCKING 0x0 ;  /* 0x0000000000007b1d */ /* 0x002fec0000010000 */
[----:B------:R-:W-:Y:S05]  /*3870*/  @P2 BRA `(.L_x_6) ;  /* 0x00000000003c2947 */ /* 0x000fea0003800000 */
[----:B0-----:R-:W-:Y:S02]  /*3880*/  UIADD3 UR4, UPT, UPT, UR16, 0x2000, URZ ;  /* 0x0000200010047890 */ /* 0x001fe4000fffe0ff */
[----:B------:R-:W-:Y:S02]  /*3890*/  USHF.R.U32.HI UR6, URZ, 0x4, UR16 ;  /* 0x00000004ff067899 */ /* 0x000fe40008011610 */
[----:B------:R-:W-:Y:S02]  /*38a0*/  USHF.R.U32.HI UR4, URZ, 0x4, UR4 ;  /* 0x00000004ff047899 */ /* 0x000fe40008011604 */
[----:B------:R-:W-:Y:S02]  /*38b0*/  USGXT.U32 UR6, UR6, 0xe ;  /* 0x0000000e0606789a */ /* 0x000fe40008000000 */
[----:B------:R-:W-:Y:S01]  /*38c0*/  USGXT.U32 UR8, UR4, 0xe ;  /* 0x0000000e0408789a */ /* 0x000fe20008000000 */
[----:B------:R-:W-:Y:S02]  /*38d0*/  UMOV UR5, URZ ;  /* 0x000000ff00057c82 */ /* 0x000fe40008000000 */
[----:B------:R-:W-:Y:S01]  /*38e0*/  UMOV UR4, UR10 ;  /* 0x0000000a00047c82 */ /* 0x000fe20008000000 */
[----:B------:R-:W-:Y:S01]  /*38f0*/  UMOV UR14, 0x0 ;  /* 0x00000000000e7882 */ /* 0x000fe20000000000 */
[----:B------:R-:W-:Y:S01]  /*3900*/  UMOV UR15, 0x8108490 ;  /* 0x08108490000f7882 */ /* 0x000fe20000000000 */
[----:B------:R-:W-:Y:S01]  /*3910*/  UMOV UR7, 0x40004040 ;  /* 0x4000404000077882 */ /* 0x000fe20000000000 */
[----:B------:R-:W-:Y:S01]  /*3920*/  UMOV UR9, 0xc0004010 ;  /* 0xc000401000097882 */ /* 0x000fe20000000000 */
[----:B------:R-:W-:Y:S01]  /*3930*/  UMOV UR4, UR4 ;  /* 0x0000000400047c82 */ /* 0x000fe20008000000 */
[----:B------:R1:W-:Y:S01]  /*3940*/  UTCQMMA gdesc[UR6], gdesc[UR8], tmem[UR17], tmem[UR14], idesc[UR15], !UPT ;  /* 0x00ff0e08060075ea */ /* 0x0003e2000f800311 */
[----:B------:R1:W-:Y:S01]  /*3950*/  UTCBAR [UR4], URZ ;  /* 0x000000ff040073e9 */ /* 0x0003e200080000ff */
[----:B------:R-:W-:-:S02]  /*3960*/  NOP ;  /* 0x0000000000007918 */ /* 0x000fc40000000000 */
.L_x_6:
[----:B01----:R-:W-:Y:S01]  /*3970*/  UMOV UR4, URZ ;  /* 0x000000ff00047c82 */ /* 0x003fe20008000000 */
[----:B------:R-:W-:Y:S05]  /*3980*/  @!P4 BRA `(.L_x_7) ;  /* 0x000000140060c947 */ /* 0x000fea0003800000 */
[----:B------:R-:W-:Y:S01]  /*3990*/  SHF.R.S32.HI R7, RZ, 0x1f, R68 ;  /* 0x0000001fff077819 */ /* 0x000fe20000011444 */
[----:B------:R-:W-:Y:S01]  /*39a0*/  IMAD.SHL.U32 R112, R4, 0x20, RZ ;  /* 0x0000002004707824 */ /* 0x000fe200078e00ff */
[----:B------:R-:W-:Y:S01]  /*39b0*/  UIADD3 UR5, UPT, UPT, UR16, 0x2800, URZ ;  /* 0x0000280010057890 */ /* 0x000fe2000fffe0ff */
[----:B------:R-:W-:Y:S01]  /*39c0*/  IMAD.SHL.U32 R227, R5, 0x20, RZ ;  /* 0x0000002005e37824 */ /* 0x000fe200078e00ff */
[----:B------:R-:W-:Y:S01]  /*39d0*/  LEA.HI R7, R7, R68, RZ, 0x5 ;  /* 0x0000004407077211 */ /* 0x000fe200078f28ff */
[----:B------:R-:W-:Y:S01]  /*39e0*/  UIADD3 UR4, UPT, UPT, UR16, 0x1000, URZ ;  /* 0x0000100010047890 */ /* 0x000fe2000fffe0ff */
[--C-:B------:R-:W-:Y:S01]  /*39f0*/  IADD3 R114, P2, P4, R15, UR20, R112.reuse ;  /* 0x000000140f727c10 */ /* 0x100fe2000fc5e070 */
[----:B------:R-:W-:Y:S01]  /*3a00*/  USHF.R.U32.HI UR5, URZ, 0x4, UR5 ;  /* 0x00000004ff057899 */ /* 0x000fe20008011605 */
[----:B------:R-:W-:Y:S01]  /*3a10*/  SHF.R.S32.HI R7, RZ, 0x5, R7 ;  /* 0x00000005ff077819 */ /* 0x000fe20000011407 */
[----:B------:R-:W-:Y:S01]  /*3a20*/  USHF.R.U32.HI UR4, URZ, 0x4, UR4 ;  /* 0x00000004ff047899 */ /* 0x000fe20008011604 */
[----:B------:R-:W-:Y:S01]  /*3a30*/  SHF.R.S32.HI R225, RZ, 0x1f, R112 ;  /* 0x0000001fffe17819 */ /* 0x000fe20000011470 */
[----:B------:R-:W-:Y:S01]  /*3a40*/  IMAD.MOV.U32 R4, RZ, RZ, RZ ;  /* 0x000000ffff047224 */ /* 0x000fe200078e00ff */
[----:B------:R-:W-:Y:S01]  /*3a50*/  VIMNMX R7, PT, PT, R7, 0x2, !PT ;  /* 0x0000000207077848 */ /* 0x000fe20007fe0100 */
[----:B------:R-:W-:Y:S01]  /*3a60*/  USGXT.U32 UR14, UR5, 0xe ;  /* 0x0000000e050e789a */ /* 0x000fe20008000000 */
[----:B------:R-:W-:Y:S01]  /*3a70*/  IADD3.X R116, PT, PT, R14, UR21, R225, P2, P4 ;  /* 0x000000150e747c10 */ /* 0x000fe200097e84e1 */
[----:B------:R-:W0:Y:S01]  /*3a80*/  LDCU UR20, c[0x0][0x3a8] ;  /* 0x00007500ff1477ac */ /* 0x000e220008000800 */
[----:B------:R-:W-:Y:S01]  /*3a90*/  SHF.R.S32.HI R118, RZ, 0x1f, R227 ;  /* 0x0000001fff767819 */ /* 0x000fe200000114e3 */
[----:B------:R-:W-:Y:S01]  /*3aa0*/  VIADD R120, R7, 0xffffffff ;  /* 0xffffffff07787836 */ /* 0x000fe20000000000 */
[----:B------:R-:W-:Y:S01]  /*3ab0*/  USGXT.U32 UR8, UR4, 0xe ;  /* 0x0000000e0408789a */ /* 0x000fe20008000000 */
[----:B------:R-:W-:Y:S01]  /*3ac0*/  UMOV UR13, UR10 ;  /* 0x0000000a000d7c82 */ /* 0x000fe20008000000 */
[----:B------:R-:W-:Y:S01]  /*3ad0*/  UMOV UR15, 0x1 ;  /* 0x00000001000f7882 */ /* 0x000fe20000000000 */
[----:B------:R-:W-:-:S09]  /*3ae0*/  UMOV UR5, URZ ;  /* 0x000000ff00057c82 */ /* 0x000fd20008000000 */
.L_x_10:
[----:B------:R-:W-:Y:S01]  /*3af0*/  IMAD.U32 R122, R4, -0x80000000, RZ ;  /* 0x80000000047a7824 */ /* 0x000fe200078e00ff */
[-C--:B------:R-:W-:Y:S02]  /*3b00*/  IADD3 R4, P6, PT, R215, R114.reuse, RZ ;  /* 0x00000072d7047210 */ /* 0x080fe40007fde0ff */
[-C--:B------:R-:W-:Y:S02]  /*3b10*/  IADD3 R6, P4, PT, R177, R114.reuse, RZ ;  /* 0x00000072b1067210 */ /* 0x080fe40007f9e0ff */
[-C--:B------:R-:W-:Y:S01]  /*3b20*/  IADD3 R8, P2, PT, R173, R114.reuse, RZ ;  /* 0x00000072ad087210 */ /* 0x080fe20007f5e0ff */
[--C-:B------:R-:W-:Y:S01]  /*3b30*/  IMAD.X R5, R219, 0x1, R116.reuse, P6 ;  /* 0x00000001db057824 */ /* 0x100fe200030e0674 */
        /* <DEDUP_REMOVED lines=30> */
[----:B------:R-:W1:Y:S01]  /*3d20*/  SYNCS.PHASECHK.TRANS64.TRYWAIT P6, [UR13], R122 ;  /* 0x0000007aff0075a7 */ /* 0x000e6200080c110d */
        /* <DEDUP_REMOVED lines=22> */
[----:B------:R-:W-:Y:S01]  /*3e90*/  IADD3 R62, P4, PT, R69, R114, RZ ;  /* 0x00000072453e7210 */ /* 0x000fe20007f9e0ff */
[--C-:B------:R-:W-:Y:S01]  /*3ea0*/  IMAD.X R59, R79, 0x1, R116.reuse, P2 ;  /* 0x000000014f3b7824 */ /* 0x100fe200010e0674 */
[----:B0-----:R-:W-:Y:S01]  /*3eb0*/  IADD3 R64, P2, PT, R114, UR20, RZ ;  /* 0x0000001472407c10 */ /* 0x001fe2000ff5e0ff */
[--C-:B------:R-:W-:Y:S01]  /*3ec0*/  IMAD.X R61, R75, 0x1, R116.reuse, P5 ;  /* 0x000000014b3d7824 */ /* 0x100fe200028e0674 */
[C---:B------:R-:W-:Y:S01]  /*3ed0*/  ISETP.GT.AND P5, PT, R66.reuse, 0x1, PT ;  /* 0x000000014200780c */ /* 0x040fe20003fa4270 */
[--C-:B------:R-:W-:Y:S01]  /*3ee0*/  IMAD.X R63, R71, 0x1, R116.reuse, P4 ;  /* 0x00000001473f7824 */ /* 0x100fe200020e0674 */
[C---:B------:R-:W-:Y:S01]  /*3ef0*/  ISETP.GT.AND P4, PT, R66.reuse, 0x2, PT ;  /* 0x000000024200780c */ /* 0x040fe20003f84270 */
[----:B------:R-:W-:Y:S01]  /*3f00*/  IMAD.X R65, R67, 0x1, R116, P2 ;  /* 0x0000000143417824 */ /* 0x000fe200010e0674 */
[----:B------:R-:W-:-:S02]  /*3f10*/  ISETP.GT.AND P2, PT, R66, 0x3, PT ;  /* 0x000000034200780c */ /* 0x000fc40003f44270 */
[----:B------:R-:W-:Y:S01]  /*3f20*/  PRMT R231, RZ, 0x7610, R231 ;  /* 0x00007610ffe77816 */ /* 0x000fe200000000e7 */
[----:B-1----:R-:W-:Y:S10]  /*3f30*/  @!P6 BRA `(.L_x_8) ;  /* 0x00000030007ce947 */ /* 0x002ff40003800000 */
.L_x_16:
[C---:B------:R-:W-:Y:S01]  /*3f40*/  ISETP.GT.AND P6, PT, R66.reuse, 0x4, PT ;  /* 0x000000044200780c */ /* 0x040fe20003fc4270 */
[----:B------:R0:W2:Y:S01]  /*3f50*/  @P5 LDG.E.U8 R231, desc[UR18][R64.64] ;  /* 0x0000001240e75981 */ /* 0x0000a2000c1e1100 */
[----:B------:R-:W-:Y:S02]  /*3f60*/  PRMT R229, RZ, 0x7610, R229 ;  /* 0x00007610ffe57816 */ /* 0x000fe400000000e5 */
[----:B------:R-:W-:Y:S02]  /*3f70*/  PRMT R233, RZ, 0x7610, R233 ;  /* 0x00007610ffe97816 */ /* 0x000fe400000000e9 */
[----:B------:R-:W-:Y:S02]  /*3f80*/  PRMT R235, RZ, 0x7610, R235 ;  /* 0x00007610ffeb7816 */ /* 0x000fe400000000eb */
[----:B------:R1:W3:Y:S01]  /*3f90*/  @P4 LDG.E.U8 R229, desc[UR18][R62.64] ;  /* 0x000000123ee54981 */ /* 0x0002e2000c1e1100 */
[----:B------:R-:W-:-:S03]  /*3fa0*/  ISETP.GT.AND P4, PT, R66, 0x6, PT ;  /* 0x000000064200780c */ /* 0x000fc60003f84270 */
[----:B------:R4:W5:Y:S01]  /*3fb0*/  @P2 LDG.E.U8 R233, desc[UR18][R60.64] ;  /* 0x000000123ce92981 */ /* 0x000962000c1e1100 */
[----:B------:R-:W-:-:S03]  /*3fc0*/  ISETP.GT.AND P2, PT, R66, 0x7, PT ;  /* 0x000000074200780c */ /* 0x000fc60003f44270 */
[----:B------:R-:W2:Y:S01]  /*3fd0*/  @P6 LDG.E.U8 R235, desc[UR18][R58.64] ;  /* 0x000000123aeb6981 */ /* 0x000ea2000c1e1100 */
[C---:B------:R-:W-:Y:S02]  /*3fe0*/  ISETP.GT.AND P6, PT, R66.reuse, 0x8, PT ;  /* 0x000000084200780c */ /* 0x040fe40003fc4270 */
[----:B------:R-:W-:Y:S02]  /*3ff0*/  ISETP.GT.AND P5, PT, R66, 0x5, PT ;  /* 0x000000054200780c */ /* 0x000fe40003fa4270 */
[----:B0-----:R-:W-:Y:S02]  /*4000*/  PRMT R64, RZ, 0x7610, R64 ;  /* 0x00007610ff407816 */ /* 0x001fe40000000040 */
[----:B-1----:R-:W-:Y:S02]  /*4010*/  PRMT R63, RZ, 0x7610, R63 ;  /* 0x00007610ff3f7816 */ /* 0x002fe4000000003f */
[----:B----4-:R-:W-:Y:S02]  /*4020*/  PRMT R60, RZ, 0x7610, R60 ;  /* 0x00007610ff3c7816 */ /* 0x010fe4000000003c */
[----:B------:R0:W4:Y:S01]  /*4030*/  @P4 LDG.E.U8 R64, desc[UR18][R54.64] ;  /* 0x0000001236404981 */ /* 0x000122000c1e1100 */
[----:B------:R-:W-:-:S02]  /*4040*/  PRMT R122, RZ, 0x7610, R122 ;  /* 0x00007610ff7a7816 */ /* 0x000fc4000000007a */
[C---:B------:R-:W-:Y:S01]  /*4050*/  ISETP.GT.AND P4, PT, R66.reuse, 0xa, PT ;  /* 0x0000000a4200780c */ /* 0x040fe20003f84270 */
[----:B------:R1:W2:Y:S01]  /*4060*/  @P2 LDG.E.U8 R63, desc[UR18][R52.64] ;  /* 0x00000012343f2981 */ /* 0x0002a2000c1e1100 */
[----:B------:R-:W-:-:S03]  /*4070*/  ISETP.GT.AND P2, PT, R66, 0xb, PT ;  /* 0x0000000b4200780c */ /* 0x000fc60003f44270 */
[----:B------:R-:W2:Y:S01]  /*4080*/  @P6 LDG.E.U8 R60, desc[UR18][R50.64] ;  /* 0x00000012323c6981 */ /* 0x000ea2000c1e1100 */
[C---:B------:R-:W-:Y:S02]  /*4090*/  ISETP.GT.AND P6, PT, R66.reuse, 0xc, PT ;  /* 0x0000000c4200780c */ /* 0x040fe40003fc4270 */
[----:B0-----:R-:W-:Y:S01]  /*40a0*/  PRMT R55, RZ, 0x7610, R55 ;  /* 0x00007610ff377816 */ /* 0x001fe20000000037 */
[----:B------:R0:W3:Y:S01]  /*40b0*/  @P5 LDG.E.U8 R122, desc[UR18][R56.64] ;  /* 0x00000012387a5981 */ /* 0x0000e2000c1e1100 */
[----:B------:R-:W-:Y:S02]  /*40c0*/  ISETP.GT.AND P5, PT, R66, 0x9, PT ;  /* 0x000000094200780c */ /* 0x000fe40003fa4270 */
[----:B-1----:R-:W-:Y:S02]  /*40d0*/  PRMT R53, RZ, 0x7610, R53 ;  /* 0x00007610ff357816 */ /* 0x002fe40000000035 */
[----:B------:R-:W-:Y:S01]  /*40e0*/  PRMT R59, RZ, 0x7610, R59 ;  /* 0x00007610ff3b7816 */ /* 0x000fe2000000003b */
[----:B------:R1:W3:Y:S01]  /*40f0*/  @P2 LDG.E.U8 R55, desc[UR18][R44.64] ;  /* 0x000000122c372981 */ /* 0x0002e2000c1e1100 */
[----:B0-----:R-:W-:-:S03]  /*4100*/  PRMT R57, RZ, 0x7610, R57 ;  /* 0x00007610ff397816 */ /* 0x001fc60000000039 */
[----:B------:R-:W3:Y:S01]  /*4110*/  @P6 LDG.E.U8 R53, desc[UR18][R42.64] ;  /* 0x000000122a356981 */ /* 0x000ee2000c1e1100 */
[C---:B------:R-:W-:Y:S02]  /*4120*/  ISETP.GT.AND P2, PT, R66.reuse, 0xf, PT ;  /* 0x0000000f4200780c */ /* 0x040fe40003f44270 */
[C---:B------:R-:W-:Y:S01]  /*4130*/  ISETP.GT.AND P6, PT, R66.reuse, 0x10, PT ;  /* 0x000000104200780c */ /* 0x040fe20003fc4270 */
[----:B------:R0:W3:Y:S04]  /*4140*/  @P5 LDG.E.U8 R59, desc[UR18][R48.64] ;  /* 0x00000012303b5981 */ /* 0x0000e8000c1e1100 */
[----:B------:R0:W3:Y:S01]  /*4150*/  @P4 LDG.E.U8 R57, desc[UR18][R46.64] ;  /* 0x000000122e394981 */ /* 0x0000e2000c1e1100 */
[C---:B------:R-:W-:Y:S02]  /*4160*/  ISETP.GT.AND P4, PT, R66.reuse, 0xe, PT ;  /* 0x0000000e4200780c */ /* 0x040fe40003f84270 */
[----:B------:R-:W-:-:S02]  /*4170*/  ISETP.GT.AND P5, PT, R66, 0xd, PT ;  /* 0x0000000d4200780c */ /* 0x000fc40003fa4270 */
[----:B-1----:R-:W-:Y:S02]  /*4180*/  PRMT R44, RZ, 0x7610, R44 ;  /* 0x00007610ff2c7816 */ /* 0x002fe4000000002c */
[----:B0-----:R-:W-:Y:S02]  /*4190*/  PRMT R48, RZ, 0x7610, R48 ;  /* 0x00007610ff307816 */ /* 0x001fe40000000030 */
[----:B------:R-:W-:Y:S02]  /*41a0*/  PRMT R47, RZ, 0x7610, R47 ;  /* 0x00007610ff2f7816 */ /* 0x000fe4000000002f */
[----:B------:R-:W3:Y:S01]  /*41b0*/  @P6 LDG.E.U8 R44, desc[UR18][R34.64] ;  /* 0x00000012222c6981 */ /* 0x000ee2000c1e1100 */
[----:B------:R-:W-:-:S03]  /*41c0*/  PRMT R50, RZ, 0x7610, R50 ;  /* 0x00007610ff327816 */ /* 0x000fc60000000032 */
[----:B------:R0:W4:Y:S01]  /*41d0*/  @P4 LDG.E.U8 R48, desc[UR18][R38.64] ;  /* 0x0000001226304981 */ /* 0x000122000c1e1100 */
[----:B------:R-:W-:-:S03]  /*41e0*/  ISETP.GT.AND P4, PT, R66, 0x12, PT ;  /* 0x000000124200780c */ /* 0x000fc60003f84270 */
[----:B------:R1:W4:Y:S01]  /*41f0*/  @P2 LDG.E.U8 R47, desc[UR18][R36.64] ;  /* 0x00000012242f2981 */ /* 0x000322000c1e1100 */
[C---:B------:R-:W-:Y:S02]  /*4200*/  ISETP.GT.AND P2, PT, R66.reuse, 0x13, PT ;  /* 0x000000134200780c */ /* 0x040fe40003f44270 */
[C---:B------:R-:W-:Y:S01]  /*4210*/  ISETP.GT.AND P6, PT, R66.reuse, 0x14, PT ;  /* 0x000000144200780c */ /* 0x040fe20003fc4270 */
[----:B------:R1:W4:Y:S01]  /*4220*/  @P5 LDG.E.U8 R50, desc[UR18][R40.64] ;  /* 0x0000001228325981 */ /* 0x000322000c1e1100 */
[----:B------:R-:W-:Y:S02]  /*4230*/  ISETP.GT.AND P5, PT, R66, 0x11, PT ;  /* 0x000000114200780c */ /* 0x000fe40003fa4270 */
[----:B0-----:R-:W-:Y:S02]  /*4240*/  PRMT R39, RZ, 0x7610, R39 ;  /* 0x00007610ff277816 */ /* 0x001fe40000000027 */
[----:B-1----:R-:W-:Y:S02]  /*4250*/  PRMT R37, RZ, 0x7610, R37 ;  /* 0x00007610ff257816 */ /* 0x002fe40000000025 */
[----:B------:R-:W-:-:S03]  /*4260*/  PRMT R41, RZ, 0x7610, R41 ;  /* 0x00007610ff297816 */ /* 0x000fc60000000029 */
[----:B------:R0:W4:Y:S01]  /*4270*/  @P2 LDG.E.U8 R39, desc[UR18][R28.64] ;  /* 0x000000121c272981 */ /* 0x000122000c1e1100 */
[----:B------:R-:W-:Y:S02]  /*4280*/  PRMT R43, RZ, 0x7610, R43 ;  /* 0x00007610ff2b7816 */ /* 0x000fe4000000002b */
[C---:B------:R-:W-:Y:S01]  /*4290*/  ISETP.GT.AND P2, PT, R66.reuse, 0x17, PT ;  /* 0x000000174200780c */ /* 0x040fe20003f44270 */
[----:B------:R-:W4:Y:S01]  /*42a0*/  @P6 LDG.E.U8 R37, desc[UR18][R26.64] ;  /* 0x000000121a256981 */ /* 0x000f22000c1e1100 */
[----:B------:R-:W-:-:S03]  /*42b0*/  ISETP.GT.AND P6, PT, R66, 0x18, PT ;  /* 0x000000184200780c */ /* 0x000fc60003fc4270 */
[----:B------:R1:W4:Y:S01]  /*42c0*/  @P4 LDG.E.U8 R41, desc[UR18][R30.64] ;  /* 0x000000121e294981 */ /* 0x000322000c1e1100 */
[----:B------:R-:W-:-:S03]  /*42d0*/  ISETP.GT.AND P4, PT, R66, 0x16, PT ;  /* 0x000000164200780c */ /* 0x000fc60003f84270 */
[----:B------:R1:W4:Y:S01]  /*42e0*/  @P5 LDG.E.U8 R43, desc[UR18][R32.64] ;  /* 0x00000012202b5981 */ /* 0x000322000c1e1100 */
[----:B------:R-:W-:Y:S02]  /*42f0*/  ISETP.GT.AND P5, PT, R66, 0x15, PT ;  /* 0x000000154200780c */ /* 0x000fe40003fa4270 */
[----:B0-----:R-:W-:Y:S02]  /*4300*/  PRMT R28, RZ, 0x7610, R28 ;  /* 0x00007610ff1c7816 */ /* 0x001fe4000000001c */
[----:B-1----:R-:W-:Y:S02]  /*4310*/  PRMT R31, RZ, 0x7610, R31 ;  /* 0x00007610ff1f7816 */ /* 0x002fe4000000001f */
[----:B------:R-:W-:Y:S02]  /*4320*/  PRMT R34, RZ, 0x7610, R34 ;  /* 0x00007610ff227816 */ /* 0x000fe40000000022 */
[----:B------:R-:W4:Y:S01]  /*4330*/  @P6 LDG.E.U8 R28, desc[UR18][R18.64] ;  /* 0x00000012121c6981 */ /* 0x000f22000c1e1100 */
[----:B------:R-:W-:-:S03]  /*4340*/  PRMT R32, RZ, 0x7610, R32 ;  /* 0x00007610ff207816 */ /* 0x000fc60000000020 */
[----:B------:R0:W5:Y:S01]  /*4350*/  @P2 LDG.E.U8 R31, desc[UR18][R20.64] ;  /* 0x00000012141f2981 */ /* 0x000162000c1e1100 */
[----:B------:R-:W-:-:S03]  /*4360*/  ISETP.GT.AND P2, PT, R66, 0x1b, PT ;  /* 0x0000001b4200780c */ /* 0x000fc60003f44270 */
[----:B------:R1:W5:Y:S01]  /*4370*/  @P4 LDG.E.U8 R32, desc[UR18][R22.64] ;  /* 0x0000001216204981 */ /* 0x000362000c1e1100 */
[C---:B------:R-:W-:Y:S02]  /*4380*/  ISETP.GT.AND P4, PT, R66.reuse, 0x1a, PT ;  /* 0x0000001a4200780c */ /* 0x040fe40003f84270 */
[C---:B------:R-:W-:Y:S01]  /*4390*/  ISETP.GT.AND P6, PT, R66.reuse, 0x1c, PT ;  /* 0x0000001c4200780c */ /* 0x040fe20003fc4270 */
[----:B------:R1:W5:Y:S01]  /*43a0*/  @P5 LDG.E.U8 R34, desc[UR18][R24.64] ;  /* 0x0000001218225981 */ /* 0x000362000c1e1100 */
[----:B------:R-:W-:Y:S02]  /*43b0*/  ISETP.GT.AND P5, PT, R66, 0x19, PT ;  /* 0x000000194200780c */ /* 0x000fe40003fa4270 */
[----:B0-----:R-:W-:Y:S02]  /*43c0*/  PRMT R21, RZ, 0x7610, R21 ;  /* 0x00007610ff157816 */ /* 0x001fe40000000015 */
[----:B-1----:R-:W-:Y:S02]  /*43d0*/  PRMT R23, RZ, 0x7610, R23 ;  /* 0x00007610ff177816 */ /* 0x002fe40000000017 */
[----:B------:R-:W-:-:S04]  /*43e0*/  PRMT R25, RZ, 0x7610, R25 ;  /* 0x00007610ff197816 */ /* 0x000fc80000000019 */
[----:B------:R-:W5:Y:S01]  /*43f0*/  @P2 LDG.E.U8 R23, desc[UR18][R12.64] ;  /* 0x000000120c172981 */ /* 0x000f62000c1e1100 */
[----:B------:R-:W-:Y:S02]  /*4400*/  PRMT R27, RZ, 0x7610, R27 ;  /* 0x00007610ff1b7816 */ /* 0x000fe4000000001b */
[C---:B------:R-:W-:Y:S01]  /*4410*/  ISETP.GT.AND P2, PT, R66.reuse, 0x1f, PT ;  /* 0x0000001f4200780c */ /* 0x040fe20003f44270 */
[----:B------:R0:W5:Y:S01]  /*4420*/  @P4 LDG.E.U8 R25, desc[UR18][R14.64] ;  /* 0x000000120e194981 */ /* 0x000162000c1e1100 */
[----:B------:R-:W-:-:S03]  /*4430*/  ISETP.GT.AND P4, PT, R66, 0x1e, PT ;  /* 0x0000001e4200780c */ /* 0x000fc60003f84270 */
[----:B------:R-:W5:Y:S01]  /*4440*/  @P6 LDG.E.U8 R21, desc[UR18][R10.64] ;  /* 0x000000120a156981 */ /* 0x000f62000c1e1100 */
[----:B------:R-:W-:-:S03]  /*4450*/  ISETP.GT.AND P6, PT, R66, RZ, PT ;  /* 0x000000ff4200720c */ /* 0x000fc60003fc4270 */
[----:B------:R1:W5:Y:S01]  /*4460*/  @P5 LDG.E.U8 R27, desc[UR18][R16.64] ;  /* 0x00000012101b5981 */ /* 0x000362000c1e1100 */
[----:B0-----:R-:W-:Y:S02]  /*4470*/  PRMT R15, RZ, 0x7610, R15 ;  /* 0x00007610ff0f7816 */ /* 0x001fe4000000000f */
[----:B------:R-:W-:Y:S02]  /*4480*/  PRMT R12, RZ, 0x7610, R12 ;  /* 0x00007610ff0c7816 */ /* 0x000fe4000000000c */
[----:B-1----:R-:W-:Y:S02]  /*4490*/  PRMT R16, RZ, 0x7610, R16 ;  /* 0x00007610ff107816 */ /* 0x002fe40000000010 */
[----:B------:R0:W5:Y:S01]  /*44a0*/  @P2 LDG.E.U8 R15, desc[UR18][R4.64] ;  /* 0x00000012040f2981 */ /* 0x000162000c1e1100 */
[----:B------:R-:W-:-:S03]  /*44b0*/  ISETP.GT.AND P5, PT, R66, 0x1d, PT ;  /* 0x0000001d4200780c */ /* 0x000fc60003fa4270 */
[----:B------:R1:W5:Y:S01]  /*44c0*/  @P4 LDG.E.U8 R16, desc[UR18][R6.64] ;  /* 0x0000001206104981 */ /* 0x000362000c1e1100 */
[C---:B------:R-:W-:Y:S01]  /*44d0*/  IADD3 R72, P4, PT, R227.reuse, R72, RZ ;  /* 0x00000048e3487210 */ /* 0x040fe20007f9e0ff */
[----:B0-----:R-:W-:Y:S02]  /*44e0*/  @P6 IMAD.MOV.U32 R4, RZ, RZ, R114 ;  /* 0x000000ffff046224 */ /* 0x001fe400078e0072 */
[----:B------:R-:W-:Y:S01]  /*44f0*/  @P6 IMAD.MOV.U32 R5, RZ, RZ, R116 ;  /* 0x000000ffff056224 */ /* 0x000fe200078e0074 */
[C---:B------:R-:W-:Y:S01]  /*4500*/  IADD3 R78, P2, PT, R227.reuse, R78, RZ ;  /* 0x0000004ee34e7210 */ /* 0x040fe20007f5e0ff */
[----:B------:R-:W-:Y:S01]  /*4510*/  IMAD.X R181, R118, 0x1, R181, P4 ;  /* 0x0000000176b57824 */ /* 0x000fe200020e06b5 */
[C---:B------:R-:W-:Y:S02]  /*4520*/  IADD3 R76, P4, PT, R227.reuse, R76, RZ ;  /* 0x0000004ce34c7210 */ /* 0x040fe40007f9e0ff */
[----:B------:R0:W5:Y:S01]  /*4530*/  @P6 LDG.E.U8 R12, desc[UR18][R4.64] ;  /* 0x00000012040c6981 */ /* 0x000162000c1e1100 */
[----:B------:R-:W-:-:S02]  /*4540*/  IADD3 R74, P6, PT, R227, R74, RZ ;  /* 0x0000004ae34a7210 */ /* 0x000fc40007fde0ff */
[----:B------:R-:W-:Y:S01]  /*4550*/  PRMT R18, RZ, 0x7610, R18 ;  /* 0x00007610ff127816 */ /* 0x000fe20000000012 */
[C---:B------:R-:W-:Y:S01]  /*4560*/  IMAD.X R185, R118.reuse, 0x1, R185, P4 ;  /* 0x0000000176b97824 */ /* 0x040fe200020e06b9 */
[C---:B------:R-:W-:Y:S01]  /*4570*/  IADD3 R82, P4, PT, R227.reuse, R82, RZ ;  /* 0x00000052e3527210 */ /* 0x040fe20007f9e0ff */
[C---:B------:R-:W-:Y:S01]  /*4580*/  IMAD.X R183, R118.reuse, 0x1, R183, P6 ;  /* 0x0000000176b77824 */ /* 0x040fe200030e06b7 */
[C---:B------:R-:W-:Y:S01]  /*4590*/  IADD3 R80, P6, PT, R227.reuse, R80, RZ ;  /* 0x00000050e3507210 */ /* 0x040fe20007fde0ff */
[C---:B------:R-:W-:Y:S01]  /*45a0*/  IMAD.X R187, R118.reuse, 0x1, R187, P2 ;  /* 0x0000000176bb7824 */ /* 0x040fe200010e06bb */
[C---:B------:R-:W-:Y:S01]  /*45b0*/  IADD3 R84, P2, PT, R227.reuse, R84, RZ ;  /* 0x00000054e3547210 */ /* 0x040fe20007f5e0ff */
[----:B------:R0:W5:Y:S01]  /*45c0*/  @P5 LDG.E.U8 R18, desc[UR18][R8.64] ;  /* 0x0000001208125981 */ /* 0x000162000c1e1100 */
[C---:B------:R-:W-:Y:S01]  /*45d0*/  IMAD.X R191, R118.reuse, 0x1, R191, P4 ;  /* 0x0000000176bf7824 */ /* 0x040fe200020e06bf */
[----:B------:R-:W-:Y:S01]  /*45e0*/  BAR.SYNC.DEFER_BLOCKING 0x0 ;  /* 0x0000000000007b1d */ /* 0x000fe20000010000 */
[C---:B------:R-:W-:Y:S01]  /*45f0*/  IMAD.X R189, R118.reuse, 0x1, R189, P6 ;  /* 0x0000000176bd7824 */ /* 0x040fe200030e06bd */
[C---:B------:R-:W-:Y:S01]  /*4600*/  IADD3 R198, P6, PT, R227.reuse, R198, RZ ;  /* 0x000000c6e3c67210 */ /* 0x040fe20007fde0ff */
[----:B------:R-:W-:Y:S01]  /*4610*/  IMAD.X R193, R118, 0x1, R193, P2 ;  /* 0x0000000176c17824 */ /* 0x000fe200010e06c1 */
[----:B------:R-:W-:-:S02]  /*4620*/  IADD3 R86, P2, PT, R227, R86, RZ ;  /* 0x00000056e3567210 */ /* 0x000fc40007f5e0ff */
[C---:B------:R-:W-:Y:S02]  /*4630*/  IADD3 R88, P4, PT, R227.reuse, R88, RZ ;  /* 0x00000058e3587210 */ /* 0x040fe40007f9e0ff */
[----:B------:R-:W-:Y:S01]  /*4640*/  ISETP.GE.AND P5, PT, R70, R66, PT ;  /* 0x000000424600720c */ /* 0x000fe20003fa6270 */
[C---:B------:R-:W-:Y:S01]  /*4650*/  IMAD.X R199, R118.reuse, 0x1, R199, P6 ;  /* 0x0000000176c77824 */ /* 0x040fe200030e06c7 */
[C---:B------:R-:W-:Y:S01]  /*4660*/  IADD3 R90, P6, PT, R227.reuse, R90, RZ ;  /* 0x0000005ae35a7210 */ /* 0x040fe20007fde0ff */
        /* <DEDUP_REMOVED lines=9> */
[----:B------:R-:W-:Y:S01]  /*4700*/  IADD3 R100, P2, PT, R227, R100, RZ ;  /* 0x00000064e3647210 */ /* 0x000fe20007f5e0ff */
[----:B------:R-:W-:Y:S01]  /*4710*/  @!P5 IMAD.MOV.U32 R180, RZ, RZ, R72 ;  /* 0x000000ffffb4d224 */ /* 0x000fe200078e0048 */
[----:B------:R-:W-:Y:S01]  /*4720*/  PRMT R10, RZ, 0x7610, R10 ;  /* 0x00007610ff0a7816 */ /* 0x000fe2000000000a */
[----:B------:R-:W-:Y:S01]  /*4730*/  @!P5 IMAD.MOV.U32 R184, RZ, RZ, R76 ;  /* 0x000000ffffb8d224 */ /* 0x000fe200078e004c */
[----:B-1----:R-:W-:Y:S01]  /*4740*/  PRMT R6, RZ, 0x7610, R6 ;  /* 0x00007610ff067816 */ /* 0x002fe20000000006 */
[----:B------:R-:W-:Y:S01]  /*4750*/  @!P5 IMAD.MOV.U32 R188, RZ, RZ, R80 ;  /* 0x000000ffffbcd224 */ /* 0x000fe200078e0050 */
[----:B0-----:R-:W-:Y:S01]  /*4760*/  PRMT R4, RZ, 0x7610, R4 ;  /* 0x00007610ff047816 */ /* 0x001fe20000000004 */
[----:B------:R-:W-:Y:S01]  /*4770*/  @!P5 IMAD.MOV.U32 R192, RZ, RZ, R84 ;  /* 0x000000ffffc0d224 */ /* 0x000fe200078e0054 */
[----:B------:R-:W-:Y:S01]  /*4780*/  PRMT R8, RZ, 0x7610, R8 ;  /* 0x00007610ff087816 */ /* 0x000fe20000000008 */
        /* <DEDUP_REMOVED lines=16> */
[C---:B------:R-:W-:Y:S01]  /*4890*/  IMAD.X R195, R118.reuse, 0x1, R195, P6 ;  /* 0x0000000176c37824 */ /* 0x040fe200030e06c3 */
[----:B------:R-:W-:Y:S01]  /*48a0*/  PRMT R13, RZ, 0x7610, R13 ;  /* 0x00007610ff0d7816 */ /* 0x000fe2000000000d */
[C---:B------:R-:W-:Y:S01]  /*48b0*/  IMAD.X R207, R118.reuse, 0x1, R207, P4 ;  /* 0x0000000176cf7824 */ /* 0x040fe200020e06cf */
[----:B------:R-:W-:Y:S01]  /*48c0*/  PRMT R17, RZ, 0x7610, R17 ;  /* 0x00007610ff117816 */ /* 0x000fe20000000011 */
[----:B------:R-:W-:Y:S01]  /*48d0*/  IMAD.X R205, R118, 0x1, R205, P2 ;  /* 0x0000000176cd7824 */ /* 0x000fe200010e06cd */
[----:B------:R-:W-:Y:S01]  /*48e0*/  PRMT R19, RZ, 0x7610, R19 ;  /* 0x00007610ff137816 */ /* 0x000fe20000000013 */
[----:B------:R-:W-:Y:S01]  /*48f0*/  @!P5 IMAD.MOV.U32 R194, RZ, RZ, R96 ;  /* 0x000000ffffc2d224 */ /* 0x000fe200078e0060 */
[----:B------:R-:W-:Y:S01]  /*4900*/  PRMT R29, RZ, 0x7610, R29 ;  /* 0x00007610ff1d7816 */ /* 0x000fe2000000001d */
[----:B------:R-:W-:Y:S01]  /*4910*/  @!P5 IMAD.MOV.U32 R206, RZ, RZ, R94 ;  /* 0x000000ffffced224 */ /* 0x000fe200078e005e */
[----:B------:R-:W5:Y:S01]  /*4920*/  @!P5 LDG.E.U8 R10, desc[UR18][R180.64] ;  /* 0x00000012b40ad981 */ /* 0x000f62000c1e1100 */
[----:B------:R-:W-:-:S03]  /*4930*/  @!P5 IMAD.MOV.U32 R204, RZ, RZ, R100 ;  /* 0x000000ffffccd224 */ /* 0x000fc600078e0064 */
[----:B------:R-:W5:Y:S04]  /*4940*/  @!P5 LDG.E.U8 R6, desc[UR18][R184.64] ;  /* 0x00000012b806d981 */ /* 0x000f68000c1e1100 */
        /* <DEDUP_REMOVED lines=14> */
[----:B--2---:R0:W-:Y:S01]  /*4a30*/  STS.U8 [R3+UR16+0x1400], R60 ;  /* 0x0014003c03007988 */ /* 0x0041e20008000010 */
[----:B------:R-:W-:-:S03]  /*4a40*/  ULEA UR13, UR15, UR16, 0x3 ;  /* 0x000000100f0d7291 */ /* 0x000fc6000f8e18ff */
[----:B---3--:R0:W-:Y:S01]  /*4a50*/  STS.U8 [R3+UR16+0x1800], R44 ;  /* 0x0018002c03007988 */ /* 0x0081e20008000010 */
[----:B------:R-:W-:Y:S01]  /*4a60*/  UIADD3 UR13, UPT, UPT, UR13, 0x3000, URZ ;  /* 0x000030000d0d7890 */ /* 0x000fe2000fffe0ff */
[----:B------:R-:W-:Y:S02]  /*4a70*/  UMOV UR4, UR5 ;  /* 0x0000000500047c82 */ /* 0x000fe40008000000 */
[----:B----4-:R0:W-:Y:S04]  /*4a80*/  STS.U8 [R3+UR16+0x1c00], R28 ;  /* 0x001c001c03007988 */ /* 0x0101e80008000010 */
[----:B-----5:R0:W-:Y:S04]  /*4a90*/  STS.U8 [R3+UR16+0x1000], R12 ;  /* 0x0010000c03007988 */ /* 0x0201e80008000010 */
        /* <DEDUP_REMOVED lines=43> */
[----:B------:R0:W-:Y:S01]  /*4d50*/  STS.U8 [R102+UR16+0x2f80], R29 ;  /* 0x002f801d66007988 */ /* 0x0001e20008000010 */
[----:B------:R1:W-:Y:S06]  /*4d60*/  MEMBAR.ALL.CTA ;  /* 0x0000000000007992 */ /* 0x0003ec0000008000 */
[----:B-1----:R-:W1:Y:S02]  /*4d70*/  FENCE.VIEW.ASYNC.S ;  /* 0x00000000000073c6 */ /* 0x002e640000000000 */
[----:B-1----:R-:W-:Y:S06]  /*4d80*/  BAR.SYNC.DEFER_BLOCKING 0x0 ;  /* 0x0000000000007b1d */ /* 0x002fec0000010000 */
[----:B------:R-:W-:Y:S05]  /*4d90*/  @P0 BRA `(.L_x_9) ;  /* 0x00000000002c0947 */ /* 0x000fea0003800000 */
[----:B------:R-:W-:Y:S01]  /*4da0*/  UMOV UR6, UR13 ;  /* 0x0000000d00067c82 */ /* 0x000fe20008000000 */
[----:B------:R-:W-:Y:S01]  /*4db0*/  UMOV UR7, URZ ;  /* 0x000000ff00077c82 */ /* 0x000fe20008000000 */
[----:B------:R-:W-:Y:S01]  /*4dc0*/  UMOV UR9, 0x40004040 ;  /* 0x4000404000097882 */ /* 0x000fe20000000000 */
[----:B------:R-:W-:Y:S01]  /*4dd0*/  UMOV UR10, UR14 ;  /* 0x0000000e000a7c82 */ /* 0x000fe20008000000 */
[----:B------:R-:W-:Y:S01]  /*4de0*/  UMOV UR11, 0xc0004010 ;  /* 0xc0004010000b7882 */ /* 0x000fe20000000000 */
[----:B------:R-:W-:Y:S01]  /*4df0*/  UMOV UR22, 0x0 ;  /* 0x0000000000167882 */ /* 0x000fe20000000000 */
[----:B------:R-:W-:Y:S01]  /*4e00*/  UMOV UR23, 0x8108490 ;  /* 0x0810849000177882 */ /* 0x000fe20000000000 */
[----:B------:R-:W-:Y:S01]  /*4e10*/  UMOV UR5, UR6 ;  /* 0x0000000600057c82 */ /* 0x000fe20008000000 */
[----:B------:R1:W-:Y:S01]  /*4e20*/  UTCQMMA gdesc[UR8], gdesc[UR10], tmem[UR17], tmem[UR22], idesc[UR23], UPT ;  /* 0x00ff160a080075ea */ /* 0x0003e2000b800311 */
[----:B------:R1:W-:Y:S01]  /*4e30*/  UTCBAR [UR5], URZ ;  /* 0x000000ff050073e9 */ /* 0x0003e200080000ff */
[----:B------:R-:W-:-:S02]  /*4e40*/  NOP ;  /* 0x0000000000007918 */ /* 0x000fc40000000000 */
.L_x_9:
[----:B------:R-:W-:Y:S01]  /*4e50*/  VIADD R120, R120, 0xffffffff ;  /* 0xffffffff78787836 */ /* 0x000fe20000000000 */
[----:B------:R-:W-:Y:S01]  /*4e60*/  UIADD3 UR15, UPT, UPT, UR15, 0x1, URZ ;  /* 0x000000010f0f7890 */ /* 0x000fe2000fffe0ff */
[----:B------:R-:W-:Y:S01]  /*4e70*/  IADD3 R114, P4, PT, R112, R114, RZ ;  /* 0x0000007270727210 */ /* 0x000fe20007f9e0ff */
[----:B0-----:R-:W-:Y:S02]  /*4e80*/  IMAD.U32 R4, RZ, RZ, UR4 ;  /* 0x00000004ff047e24 */ /* 0x001fe4000f8e00ff */
[----:B------:R-:W-:Y:S01]  /*4e90*/  ISETP.NE.U32.AND P2, PT, R120, RZ, PT ;  /* 0x000000ff7800720c */ /* 0x000fe20003f45070 */
[----:B------:R-:W-:Y:S01]  /*4ea0*/  UISETP.GT.AND UP0, UPT, UR15, 0x1, UPT ;  /* 0x000000010f00788c */ /* 0x000fe2000bf04270 */
[----:B------:R-:W-:Y:S02]  /*4eb0*/  VIADD R66, R66, 0xffffffe0 ;  /* 0xffffffe042427836 */ /* 0x000fe40000000000 */
[----:B------:R-:W-:Y:S01]  /*4ec0*/  IMAD.X R116, R225, 0x1, R116, P4 ;  /* 0x00000001e1747824 */ /* 0x000fe200020e0674 */
[----:B-1----:R-:W-:-:S02]  /*4ed0*/  USEL UR5, URZ, 0x1, !UP0 ;  /* 0x00000001ff057887 */ /* 0x002fc4000c000000 */
[----:B------:R-:W-:Y:S02]  /*4ee0*/  USEL UR15, UR15, URZ, !UP0 ;  /* 0x000000ff0f0f7287 */ /* 0x000fe4000c000000 */
[----:B------:R-:W-:-:S04]  /*4ef0*/  ULOP3.LUT UR5, UR4, UR5, URZ, 0x3c, !UPT ;  /* 0x0000000504057292 */ /* 0x000fc8000f8e3cff */
[----:B------:R-:W-:Y:S08]  /*4f00*/  @P2 BRA `(.L_x_10) ;  /* 0xffffffe800f82947 */ /* 0x000ff0000383ffff */
.L_x_7:
[----:B------:R-:W-:Y:S01]  /*4f10*/  ISETP.GE.AND P0, PT, R68, 0x20, PT ;  /* 0x000000204400780c */ /* 0x000fe20003f06270 */
[----:B------:R-:W0:Y:S01]  /*4f20*/  LDCU UR5, c[0x0][0x3b4] ;  /* 0x00007680ff0577ac */ /* 0x000e220008000800 */
[----:B------:R-:W1:Y:S01]  /*4f30*/  LDCU UR6, c[0x0][0x3b8] ;  /* 0x00007700ff0677ac */ /* 0x000e620008000800 */
[----:B------:R-:W2:Y:S10]  /*4f40*/  LDCU.128 UR8, c[0x0][0x390] ;  /* 0x00007200ff0877ac */ /* 0x000eb40008000c00 */
[----:B------:R-:W-:Y:S05]  /*4f50*/  @!P0 BRA `(.L_x_11) ;  /* 0x0000000000108947 */ /* 0x000fea0003800000 */
[----:B------:R-:W-:-:S06]  /*4f60*/  USHF.L.U32 UR4, UR4, 0x1f, URZ ;  /* 0x0000001f04047899 */ /* 0x000fcc00080006ff */
[----:B------:R-:W-:-:S04]  /*4f70*/  IMAD.U32 R3, RZ, RZ, UR4 ;  /* 0x00000004ff037e24 */ /* 0x000fc8000f8e00ff */
[----:B------:R-:W3:Y:S02]  /*4f80*/  SYNCS.PHASECHK.TRANS64.TRYWAIT P0, [UR13], R3 ;  /* 0x00000003ff0075a7 */ /* 0x000ee4000800110d */
[----:B---3--:R-:W-:Y:S05]  /*4f90*/  @!P0 BRA `(.L_x_12) ;  /* 0x0000002000708947 */ /* 0x008fea0003800000 */
.L_x_11:
[----:B------:R-:W-:Y:S01]  /*4fa0*/  BAR.SYNC.DEFER_BLOCKING 0x0 ;  /* 0x0000000000007b1d */ /* 0x000fe20000010000 */
[----:B-1----:R-:W-:Y:S01]  /*4fb0*/  IMAD R69, R0, UR6, RZ ;  /* 0x0000000600457c24 */ /* 0x002fe2000f8e02ff */
[C---:B--2---:R-:W-:Y:S01]  /*4fc0*/  ISETP.GE.AND P0, PT, R2.reuse, UR10, PT ;  /* 0x0000000a02007c0c */ /* 0x044fe2000bf06270 */
[----:B0-----:R-:W-:Y:S02]  /*4fd0*/  IMAD R3, R2, UR5, RZ ;  /* 0x0000000502037c24 */ /* 0x001fe4000f8e02ff */
[----:B------:R-:W-:Y:S02]  /*4fe0*/  VIADD R71, R69, UR6 ;  /* 0x0000000645477c36 */ /* 0x000fe40008000000 */
[C---:B------:R-:W-:Y:S01]  /*4ff0*/  VIADD R68, R0.reuse, 0x2 ;  /* 0x0000000200447836 */ /* 0x040fe20000000000 */
[----:B------:R-:W-:Y:S01]  /*5000*/  IADD3 R2, P5, PT, R3, UR8, RZ ;  /* 0x0000000803027c10 */ /* 0x000fe2000ffbe0ff */
[----:B------:R-:W-:Y:S02]  /*5010*/  VIADD R73, R71, UR6 ;  /* 0x0000000647497c36 */ /* 0x000fe40008000000 */
[----:B------:R-:W-:Y:S01]  /*5020*/  VIADD R70, R0, 0x1 ;  /* 0x0000000100467836 */ /* 0x000fe20000000000 */
[----:B------:R-:W-:Y:S01]  /*5030*/  LEA.HI.X.SX32 R3, R3, UR9, 0x1, P5 ;  /* 0x0000000903037c11 */ /* 0x000fe2000a8f0eff */
[----:B------:R-:W-:Y:S01]  /*5040*/  VIADD R75, R73, UR6 ;  /* 0x00000006494b7c36 */ /* 0x000fe20008000000 */
[----:B------:R-:W-:Y:S01]  /*5050*/  ISETP.LT.AND P4, PT, R68, UR11, !P0 ;  /* 0x0000000b44007c0c */ /* 0x000fe2000c781270 */
[----:B------:R-:W-:Y:S01]  /*5060*/  VIADD R91, R0, 0x3 ;  /* 0x00000003005b7836 */ /* 0x000fe20000000000 */
[----:B------:R-:W-:Y:S01]  /*5070*/  ISETP.LT.AND P2, PT, R70, UR11, !P0 ;  /* 0x0000000b46007c0c */ /* 0x000fe2000c741270 */
[----:B------:R-:W-:Y:S01]  /*5080*/  VIADD R76, R75, UR6 ;  /* 0x000000064b4c7c36 */ /* 0x000fe20008000000 */
[----:B------:R-:W-:Y:S01]  /*5090*/  IADD3 R68, P6, PT, R71, R2, RZ ;  /* 0x0000000247447210 */ /* 0x000fe20007fde0ff */
[----:B------:R-:W-:-:S02]  /*50a0*/  VIADD R94, R0, 0x4 ;  /* 0x00000004005e7836 */ /* 0x000fc40000000000 */
[----:B------:R-:W-:Y:S01]  /*50b0*/  VIADD R77, R76, UR6 ;  /* 0x000000064c4d7c36 */ /* 0x000fe20008000000 */
[----:B------:R-:W0:Y:S02]  /*50c0*/  @!P3 SYNCS.CCTL.IV [UR16+0x3000] ;  /* 0x00300000ff00b9b1 */ /* 0x000e240008000010 */
[----:B0-----:R-:W-:Y:S01]  /*50d0*/  BAR.SYNC.DEFER_BLOCKING 0x0 ;  /* 0x0000000000007b1d */ /* 0x001fe20000010000 */
[----:B------:R-:W-:-:S04]  /*50e0*/  VIADD R79, R77, UR6 ;  /* 0x000000064d4f7c36 */ /* 0x000fc80008000000 */
[----:B------:R-:W-:Y:S01]  /*50f0*/  VIADD R81, R79, UR6 ;  /* 0x000000064f517c36 */ /* 0x000fe20008000000 */
[----:B------:R-:W0:Y:S03]  /*5100*/  LDTM.x64 R4, tmem[UR12] ;  /* 0x0000000c000479ee */ /* 0x000e260008340000 */
[----:B------:R-:W-:-:S04]  /*5110*/  VIADD R83, R81, UR6 ;  /* 0x0000000651537c36 */ /* 0x000fc80008000000 */
[----:B------:R-:W-:-:S04]  /*5120*/  VIADD R85, R83, UR6 ;  /* 0x0000000653557c36 */ /* 0x000fc80008000000 */
[----:B------:R-:W-:-:S04]  /*5130*/  VIADD R87, R85, UR6 ;  /* 0x0000000655577c36 */ /* 0x000fc80008000000 */
[----:B------:R-:W-:Y:S01]  /*5140*/  VIADD R89, R87, UR6 ;  /* 0x0000000657597c36 */ /* 0x000fe20008000000 */
[----:B------:R-:W1:Y:S03]  /*5150*/  @!P3 SYNCS.CCTL.IV [UR16+0x3008] ;  /* 0x00300800ff00b9b1 */ /* 0x000e660008000010 */
[----:B------:R-:W-:Y:S01]  /*5160*/  VIADD R92, R89, UR6 ;  /* 0x00000006595c7c36 */ /* 0x000fe20008000000 */
[----:B------:R-:W-:Y:S01]  /*5170*/  NOP ;  /* 0x0000000000007918 */ /* 0x000fe20000000000 */
[----:B0-----:R-:W-:Y:S02]  /*5180*/  F2FP.SATFINITE.E5M2.F32.PACK_AB_MERGE_C R93, R5, R4, RZ ;  /* 0x00000004055d723e */ /* 0x001fe400048060ff */
[----:B------:R-:W-:Y:S02]  /*5190*/  IADD3 R4, P5, PT, R69, R2, RZ ;  /* 0x0000000245047210 */ /* 0x000fe40007fbe0ff */
[----:B------:R-:W-:Y:S01]  /*51a0*/  F2FP.SATFINITE.E5M2.F32.PACK_AB_MERGE_C R7, R7, R6, RZ ;  /* 0x000000060707723e */ /* 0x000fe200048060ff */
[----:B------:R-:W-:Y:S01]  /*51b0*/  VIADD R6, R0, 0x5 ;  /* 0x0000000500067836 */ /* 0x000fe20000000000 */
[----:B------:R-:W-:-:S02]  /*51c0*/  LEA.HI.X.SX32 R5, R69, R3, 0x1, P5 ;  /* 0x0000000345057211 */ /* 0x000fc400028f0eff */
[-C--:B------:R-:W-:Y:S02]  /*51d0*/  IADD3 R70, P5, PT, R73, R2.reuse, RZ ;  /* 0x0000000249467210 */ /* 0x080fe40007fbe0ff */
[-C--:B------:R-:W-:Y:S02]  /*51e0*/  LEA.HI.X.SX32 R69, R71, R3.reuse, 0x1, P6 ;  /* 0x0000000347457211 */ /* 0x080fe400030f0eff */
[-C--:B------:R-:W-:Y:S02]  /*51f0*/  IADD3 R72, P6, PT, R75, R2.reuse, RZ ;  /* 0x000000024b487210 */ /* 0x080fe40007fde0ff */
[-C--:B------:R-:W-:Y:S02]  /*5200*/  LEA.HI.X.SX32 R71, R73, R3.reuse, 0x1, P5 ;  /* 0x0000000349477211 */ /* 0x080fe400028f0eff */
[----:B------:R-:W-:Y:S02]  /*5210*/  IADD3 R74, P5, PT, R76, R2, RZ ;  /* 0x000000024c4a7210 */ /* 0x000fe40007fbe0ff */
[----:B------:R-:W-:-:S02]  /*5220*/  LEA.HI.X.SX32 R73, R75, R3, 0x1, P6 ;  /* 0x000000034b497211 */ /* 0x000fc400030f0eff */
[-C--:B------:R-:W-:Y:S02]  /*5230*/  LEA.HI.X.SX32 R75, R76, R3.reuse, 0x1, P5 ;  /* 0x000000034c4b7211 */ /* 0x080fe400028f0eff */
[-C--:B------:R-:W-:Y:S02]  /*5240*/  IADD3 R76, P3, PT, R77, R2.reuse, RZ ;  /* 0x000000024d4c7210 */ /* 0x080fe40007f7e0ff */
[-C--:B------:R-:W-:Y:S02]  /*5250*/  IADD3 R78, P5, PT, R79, R2.reuse, RZ ;  /* 0x000000024f4e7210 */ /* 0x080fe40007fbe0ff */
[----:B------:R-:W-:Y:S02]  /*5260*/  IADD3 R80, P6, PT, R81, R2, RZ ;  /* 0x0000000251507210 */ /* 0x000fe40007fde0ff */
[-C--:B------:R-:W-:Y:S02]  /*5270*/  LEA.HI.X.SX32 R77, R77, R3.reuse, 0x1, P3 ;  /* 0x000000034d4d7211 */ /* 0x080fe400018f0eff */
[----:B------:R-:W-:-:S02]  /*5280*/  LEA.HI.X.SX32 R79, R79, R3, 0x1, P5 ;  /* 0x000000034f4f7211 */ /* 0x000fc400028f0eff */
[-C--:B------:R-:W-:Y:S02]  /*5290*/  IADD3 R82, P3, PT, R83, R2.reuse, RZ ;  /* 0x0000000253527210 */ /* 0x080fe40007f7e0ff */
[----:B------:R-:W-:Y:S02]  /*52a0*/  ISETP.LT.AND P5, PT, R0, UR11, !P0 ;  /* 0x0000000b00007c0c */ /* 0x000fe4000c7a1270 */
[-C--:B------:R-:W-:Y:S02]  /*52b0*/  LEA.HI.X.SX32 R81, R81, R3.reuse, 0x1, P6 ;  /* 0x0000000351517211 */ /* 0x080fe400030f0eff */
[-C--:B------:R-:W-:Y:S02]  /*52c0*/  IADD3 R84, P6, PT, R85, R2.reuse, RZ ;  /* 0x0000000255547210 */ /* 0x080fe40007fde0ff */
[----:B------:R-:W-:Y:S02]  /*52d0*/  LEA.HI.X.SX32 R83, R83, R3, 0x1, P3 ;  /* 0x0000000353537211 */ /* 0x000fe400018f0eff */
[----:B------:R-:W-:-:S02]  /*52e0*/  IADD3 R86, P3, PT, R87, R2, RZ ;  /* 0x0000000257567210 */ /* 0x000fc40007f7e0ff */
[-C--:B------:R-:W-:Y:S02]  /*52f0*/  LEA.HI.X.SX32 R85, R85, R3.reuse, 0x1, P6 ;  /* 0x0000000355557211 */ /* 0x080fe400030f0eff */
[-C--:B------:R-:W-:Y:S01]  /*5300*/  IADD3 R88, P6, PT, R89, R2.reuse, RZ ;  /* 0x0000000259587210 */ /* 0x080fe20007fde0ff */
[----:B------:R0:W-:Y:S01]  /*5310*/  @P5 STG.E.U8 desc[UR18][R4.64], R93 ;  /* 0x0000005d04005986 */ /* 0x0001e2000c101112 */
[-C--:B------:R-:W-:Y:S02]  /*5320*/  LEA.HI.X.SX32 R87, R87, R3.reuse, 0x1, P3 ;  /* 0x0000000357577211 */ /* 0x080fe400018f0eff */
[----:B------:R-:W-:Y:S02]  /*5330*/  IADD3 R90, P3, PT, R92, R2, RZ ;  /* 0x000000025c5a7210 */ /* 0x000fe40007f7e0ff */
[----:B------:R-:W-:Y:S02]  /*5340*/  PRMT R95, R93, 0x9910, RZ ;  /* 0x000099105d5f7816 */ /* 0x000fe400000000ff */
[----:B------:R-:W-:-:S02]  /*5350*/  LEA.HI.X.SX32 R89, R89, R3, 0x1, P6 ;  /* 0x0000000359597211 */ /* 0x000fc400030f0eff */
[----:B------:R-:W-:Y:S02]  /*5360*/  ISETP.LT.AND P6, PT, R91, UR11, !P0 ;  /* 0x0000000b5b007c0c */ /* 0x000fe4000c7c1270 */
[----:B------:R-:W-:Y:S01]  /*5370*/  LEA.HI.X.SX32 R91, R92, R3, 0x1, P3 ;  /* 0x000000035c5b7211 */ /* 0x000fe200018f0eff */
[----:B0-----:R-:W-:Y:S01]  /*5380*/  VIADD R4, R0, 0x8 ;  /* 0x0000000800047836 */ /* 0x001fe20000000000 */
[----:B------:R-:W-:Y:S01]  /*5390*/  SHF.R.S32.HI R95, RZ, 0x8, R95 ;  /* 0x00000008ff5f7819 */ /* 0x000fe2000001145f */
[----:B------:R-:W-:Y:S01]  /*53a0*/  VIADD R92, R92, UR6 ;  /* 0x000000065c5c7c36 */ /* 0x000fe20008000000 */
[----:B------:R-:W-:Y:S01]  /*53b0*/  ISETP.LT.AND P5, PT, R6, UR11, !P0 ;  /* 0x0000000b06007c0c */ /* 0x000fe2000c7a1270 */
[----:B------:R-:W-:Y:S01]  /*53c0*/  VIADD R6, R0, 0x6 ;  /* 0x0000000600067836 */ /* 0x000fe20000000000 */
[----:B------:R-:W-:Y:S01]  /*53d0*/  ISETP.LT.AND P3, PT, R94, UR11, !P0 ;  /* 0x0000000b5e007c0c */ /* 0x000fe2000c761270 */
[----:B------:R-:W-:Y:S01]  /*53e0*/  @P2 STG.E.U8 desc[UR18][R68.64], R95 ;  /* 0x0000005f44002986 */ /* 0x000fe2000c101112 */
[----:B------:R-:W-:-:S02]  /*53f0*/  PRMT R94, R7, 0x9910, RZ ;  /* 0x00009910075e7816 */ /* 0x000fc400000000ff */
[----:B------:R-:W-:Y:S01]  /*5400*/  ISETP.LT.AND P2, PT, R6, UR11, !P0 ;  /* 0x0000000b06007c0c */ /* 0x000fe2000c741270 */
[----:B------:R0:W-:Y:S01]  /*5410*/  @P4 STG.E.U8 desc[UR18][R70.64], R7 ;  /* 0x0000000746004986 */ /* 0x0001e2000c101112 */
[----:B------:R-:W-:Y:S01]  /*5420*/  F2FP.SATFINITE.E5M2.F32.PACK_AB_MERGE_C R9, R9, R8, RZ ;  /* 0x000000080909723e */ /* 0x000fe200048060ff */
[----:B------:R-:W-:Y:S01]  /*5430*/  IMAD.MOV.U32 R6, RZ, RZ, R94 ;  /* 0x000000ffff067224 */ /* 0x000fe200078e005e */
[----:B------:R-:W-:Y:S01]  /*5440*/  F2FP.SATFINITE.E5M2.F32.PACK_AB_MERGE_C R11, R11, R10, RZ ;  /* 0x0000000a0b0b723e */ /* 0x000fe200048060ff */
[C---:B------:R-:W-:Y:S01]  /*5450*/  VIADD R8, R0.reuse, 0x7 ;  /* 0x0000000700087836 */ /* 0x040fe20000000000 */
[----:B------:R-:W-:Y:S01]  /*5460*/  F2FP.SATFINITE.E5M2.F32.PACK_AB_MERGE_C R13, R13, R12, RZ ;  /* 0x0000000c0d0d723e */ /* 0x000fe200048060ff */
[C---:B------:R-:W-:Y:S01]  /*5470*/  VIADD R10, R0.reuse, 0x11 ;  /* 0x00000011000a7836 */ /* 0x040fe20000000000 */
[----:B------:R-:W-:Y:S01]  /*5480*/  SHF.R.S32.HI R5, RZ, 0x8, R6 ;  /* 0x00000008ff057819 */ /* 0x000fe20000011406 */
[----:B------:R-:W-:Y:S01]  /*5490*/  VIADD R12, R0, 0x13 ;  /* 0x00000013000c7836 */ /* 0x000fe20000000000 */
[----:B------:R-:W-:-:S02]  /*54a0*/  PRMT R6, R9, 0x9910, RZ ;  /* 0x0000991009067816 */ /* 0x000fc400000000ff */
[----:B------:R-:W-:Y:S01]  /*54b0*/  ISETP.LT.AND P4, PT, R8, UR11, !P0 ;  /* 0x0000000b08007c0c */ /* 0x000fe2000c781270 */
[----:B------:R2:W-:Y:S01]  /*54c0*/  @P6 STG.E.U8 desc[UR18][R72.64], R5 ;  /* 0x0000000548006986 */ /* 0x0005e2000c101112 */
[----:B------:R-:W-:Y:S01]  /*54d0*/  ISETP.LT.AND P6, PT, R4, UR11, !P0 ;  /* 0x0000000b04007c0c */ /* 0x000fe2000c7c1270 */
[----:B------:R-:W-:Y:S01]  /*54e0*/  IMAD.MOV.U32 R4, RZ, RZ, R6 ;  /* 0x000000ffff047224 */ /* 0x000fe200078e0006 */
[----:B------:R-:W-:Y:S01]  /*54f0*/  F2FP.SATFINITE.E5M2.F32.PACK_AB_MERGE_C R15, R15, R14, RZ ;  /* 0x0000000e0f0f723e */ /* 0x000fe200048060ff */
[----:B------:R-:W-:Y:S01]  /*5500*/  VIADD R6, R0, 0x9 ;  /* 0x0000000900067836 */ /* 0x000fe20000000000 */
[----:B------:R-:W-:Y:S01]  /*5510*/  @P3 STG.E.U8 desc[UR18][R74.64], R9 ;  /* 0x000000094a003986 */ /* 0x000fe2000c101112 */
[----:B------:R-:W-:Y:S01]  /*5520*/  F2FP.SATFINITE.E5M2.F32.PACK_AB_MERGE_C R17, R17, R16, RZ ;  /* 0x000000101111723e */ /* 0x000fe200048060ff */
[----:B------:R-:W-:Y:S01]  /*5530*/  VIADD R8, R92, UR6 ;  /* 0x000000065c087c36 */ /* 0x000fe20008000000 */
[----:B0-----:R-:W-:Y:S01]  /*5540*/  SHF.R.S32.HI R7, RZ, 0x8, R4 ;  /* 0x00000008ff077819 */ /* 0x001fe20000011404 */
[----:B------:R-:W-:Y:S01]  /*5550*/  VIADD R4, R0, 0xa ;  /* 0x0000000a00047836 */ /* 0x000fe20000000000 */
[----:B------:R-:W-:Y:S01]  /*5560*/  ISETP.LT.AND P3, PT, R6, UR11, !P0 ;  /* 0x0000000b06007c0c */ /* 0x000fe2000c761270 */
[----:B------:R-:W-:Y:S01]  /*5570*/  VIADD R14, R0, 0x3e ;  /* 0x0000003e000e7836 */ /* 0x000fe20000000000 */
[----:B------:R-:W-:Y:S01]  /*5580*/  PRMT R6, R11, 0x9910, RZ ;  /* 0x000099100b067816 */ /* 0x000fe200000000ff */
[----:B------:R0:W-:Y:S01]  /*5590*/  @P5 STG.E.U8 desc[UR18][R76.64], R7 ;  /* 0x000000074c005986 */ /* 0x0001e2000c101112 */
[----:B------:R-:W-:Y:S01]  /*55a0*/  ISETP.LT.AND P5, PT, R4, UR11, !P0 ;  /* 0x0000000b04007c0c */ /* 0x000fe2000c7a1270 */
[----:B------:R-:W-:Y:S01]  /*55b0*/  VIADD R4, R0, 0xb ;  /* 0x0000000b00047836 */ /* 0x000fe20000000000 */
[----:B------:R-:W-:Y:S01]  /*55c0*/  F2FP.SATFINITE.E5M2.F32.PACK_AB_MERGE_C R19, R19, R18, RZ ;  /* 0x000000121313723e */ /* 0x000fe200048060ff */
[----:B--2---:R-:W-:Y:S01]  /*55d0*/  IMAD.MOV.U32 R5, RZ, RZ, R6 ;  /* 0x000000ffff057224 */ /* 0x004fe200078e0006 */
[----:B------:R2:W-:Y:S01]  /*55e0*/  @P2 STG.E.U8 desc[UR18][R78.64], R11 ;  /* 0x0000000b4e002986 */ /* 0x0005e2000c101112 */
[----:B------:R-:W-:-:S02]  /*55f0*/  PRMT R6, R13, 0x9910, RZ ;  /* 0x000099100d067816 */ /* 0x000fc400000000ff */
[----:B------:R-:W-:Y:S01]  /*5600*/  ISETP.LT.AND P2, PT, R4, UR11, !P0 ;  /* 0x0000000b04007c0c */ /* 0x000fe2000c741270 */
[----:B------:R-:W-:Y:S01]  /*5610*/  VIADD R4, R0, 0xc ;  /* 0x0000000c00047836 */ /* 0x000fe20000000000 */
[----:B------:R-:W-:Y:S01]  /*5620*/  SHF.R.S32.HI R5, RZ, 0x8, R5 ;  /* 0x00000008ff057819 */ /* 0x000fe20000011405 */
[----:B0-----:R-:W-:Y:S01]  /*5630*/  IMAD.MOV.U32 R7, RZ, RZ, R6 ;  /* 0x000000ffff077224 */ /* 0x001fe200078e0006 */
[----:B------:R-:W-:-:S03]  /*5640*/  PRMT R9, R15, 0x9910, RZ ;  /* 0x000099100f097816 */ /* 0x000fc600000000ff */
[----:B------:R-:W-:Y:S01]  /*5650*/  @P4 STG.E.U8 desc[UR18][R80.64], R5 ;  /* 0x0000000550004986 */ /* 0x000fe2000c101112 */
[----:B------:R-:W-:Y:S01]  /*5660*/  ISETP.LT.AND P4, PT, R4, UR11, !P0 ;  /* 0x0000000b04007c0c */ /* 0x000fe2000c781270 */
[----:B------:R-:W-:Y:S01]  /*5670*/  VIADD R4, R0, 0xd ;  /* 0x0000000d00047836 */ /* 0x000fe20000000000 */
[----:B------:R-:W-:Y:S01]  /*5680*/  SHF.R.S32.HI R7, RZ, 0x8, R7 ;  /* 0x00000008ff077819 */ /* 0x000fe20000011407 */
[----:B------:R0:W-:Y:S01]  /*5690*/  @P6 STG.E.U8 desc[UR18][R82.64], R13 ;  /* 0x0000000d52006986 */ /* 0x0001e2000c101112 */
[----:B------:R-:W-:Y:S02]  /*56a0*/  SHF.R.S32.HI R9, RZ, 0x8, R9 ;  /* 0x00000008ff097819 */ /* 0x000fe40000011409 */
[----:B------:R-:W-:Y:S01]  /*56b0*/  ISETP.LT.AND P6, PT, R4, UR11, !P0 ;  /* 0x0000000b04007c0c */ /* 0x000fe2000c7c1270 */
[----:B------:R-:W-:Y:S01]  /*56c0*/  VIADD R4, R0, 0xe ;  /* 0x0000000e00047836 */ /* 0x000fe20000000000 */
[----:B------:R-:W-:Y:S01]  /*56d0*/  @P3 STG.E.U8 desc[UR18][R84.64], R7 ;  /* 0x0000000754003986 */ /* 0x000fe2000c101112 */
[----:B--2---:R-:W-:-:S02]  /*56e0*/  PRMT R11, R17, 0x9910, RZ ;  /* 0x00009910110b7816 */ /* 0x004fc400000000ff */
[----:B------:R-:W-:Y:S01]  /*56f0*/  F2FP.SATFINITE.E5M2.F32.PACK_AB_MERGE_C R21, R21, R20, RZ ;  /* 0x000000141515723e */ /* 0x000fe200048060ff */
[----:B------:R-:W-:Y:S01]  /*5700*/  @P5 STG.E.U8 desc[UR18][R86.64], R15 ;  /* 0x0000000f56005986 */ /* 0x000fe2000c101112 */
[----:B------:R-:W-:Y:S01]  /*5710*/  ISETP.LT.AND P3, PT, R4, UR11, !P0 ;  /* 0x0000000b04007c0c */ /* 0x000fe2000c761270 */
[----:B------:R-:W-:Y:S01]  /*5720*/  VIADD R4, R0, 0xf ;  /* 0x0000000f00047836 */ /* 0x000fe20000000000 */
[----:B------:R-:W-:Y:S01]  /*5730*/  SHF.R.S32.HI R11, RZ, 0x8, R11 ;  /* 0x00000008ff0b7819 */ /* 0x000fe2000001140b */
[----:B------:R2:W-:Y:S01]  /*5740*/  @P2 STG.E.U8 desc[UR18][R88.64], R9 ;  /* 0x0000000958002986 */ /* 0x0005e2000c101112 */
[----:B0-----:R-:W-:Y:S02]  /*5750*/  PRMT R13, R19, 0x9910, RZ ;  /* 0x00009910130d7816 */ /* 0x001fe400000000ff */
[----:B------:R-:W-:Y:S01]  /*5760*/  ISETP.LT.AND P5, PT, R4, UR11, !P0 ;  /* 0x0000000b04007c0c */ /* 0x000fe2000c7a1270 */
[----:B------:R-:W-:Y:S01]  /*5770*/  VIADD R4, R0, 0x10 ;  /* 0x0000001000047836 */ /* 0x000fe20000000000 */
[----:B------:R-:W-:Y:S01]  /*5780*/  @P4 STG.E.U8 desc[UR18][R90.64], R17 ;  /* 0x000000115a004986 */ /* 0x000fe2000c101112 */
[----:B------:R-:W-:-:S02]  /*5790*/  SHF.R.S32.HI R13, RZ, 0x8, R13 ;  /* 0x00000008ff0d7819 */ /* 0x000fc4000001140d */
[----:B------:R-:W-:Y:S02]  /*57a0*/  F2FP.SATFINITE.E5M2.F32.PACK_AB_MERGE_C R23, R23, R22, RZ ;  /* 0x000000161717723e */ /* 0x000fe400048060ff */
[----:B------:R-:W-:Y:S02]  /*57b0*/  ISETP.LT.AND P2, PT, R4, UR11, !P0 ;  /* 0x0000000b04007c0c */ /* 0x000fe4000c741270 */
[----:B------:R-:W-:Y:S01]  /*57c0*/  IADD3 R4, P4, PT, R92, R2, RZ ;  /* 0x000000025c047210 */ /* 0x000fe20007f9e0ff */
[----:B--2---:R-:W-:Y:S01]  /*57d0*/  VIADD R9, R0, 0x12 ;  /* 0x0000001200097836 */ /* 0x004fe20000000000 */
[----:B------:R-:W-:Y:S02]  /*57e0*/  F2FP.SATFINITE.E5M2.F32.PACK_AB_MERGE_C R25, R25, R24, RZ ;  /* 0x000000181919723e */ /* 0x000fe400048060ff */
[----:B------:R-:W-:Y:S02]  /*57f0*/  LEA.HI.X.SX32 R5, R92, R3, 0x1, P4 ;  /* 0x000000035c057211 */ /* 0x000fe400020f0eff */
[----:B------:R-:W-:-:S02]  /*5800*/  IADD3 R6, P4, PT, R8, R2, RZ ;  /* 0x0000000208067210 */ /* 0x000fc40007f9e0ff */
[----:B------:R-:W-:Y:S01]  /*5810*/  F2FP.SATFINITE.E5M2.F32.PACK_AB_MERGE_C R27, R27, R26, RZ ;  /* 0x0000001a1b1b723e */ /* 0x000fe200048060ff */
[----:B------:R0:W-:Y:S01]  /*5820*/  @P6 STG.E.U8 desc[UR18][R4.64], R11 ;  /* 0x0000000b04006986 */ /* 0x0001e2000c101112 */
[C---:B------:R-:W-:Y:S02]  /*5830*/  LEA.HI.X.SX32 R7, R8.reuse, R3, 0x1, P4 ;  /* 0x0000000308077211 */ /* 0x040fe400020f0eff */
[----:B------:R-:W-:Y:S01]  /*5840*/  ISETP.LT.AND P4, PT, R9, UR11, !P0 ;  /* 0x0000000b09007c0c */ /* 0x000fe2000c781270 */
[----:B------:R-:W-:Y:S01]  /*5850*/  VIADD R9, R8, UR6 ;  /* 0x0000000608097c36 */ /* 0x000fe20008000000 */
[----:B------:R-:W-:Y:S01]  /*5860*/  ISETP.LT.AND P6, PT, R10, UR11, !P0 ;  /* 0x0000000b0a007c0c */ /* 0x000fe2000c7c1270 */
[----:B------:R2:W-:Y:S01]  /*5870*/  @P3 STG.E.U8 desc[UR18][R6.64], R19 ;  /* 0x0000001306003986 */ /* 0x0005e2000c101112 */
[----:B------:R-:W-:Y:S01]  /*5880*/  F2FP.SATFINITE.E5M2.F32.PACK_AB_MERGE_C R29, R29, R28, RZ ;  /* 0x0000001c1d1d723e */ /* 0x000fe200048060ff */
[C---:B------:R-:W-:Y:S01]  /*5890*/  VIADD R10, R9.reuse, UR6 ;  /* 0x00000006090a7c36 */ /* 0x040fe20008000000 */
[----:B------:R-:W-:-:S02]  /*58a0*/  IADD3 R8, P3, PT, R9, R2, RZ ;  /* 0x0000000209087210 */ /* 0x000fc40007f7e0ff */
[----:B------:R-:W-:Y:S01]  /*58b0*/  F2FP.SATFINITE.E5M2.F32.PACK_AB_MERGE_C R31, R31, R30, RZ ;  /* 0x0000001e1f1f723e */ /* 0x000fe200048060ff */
[----:B0-----:R-:W-:Y:S01]  /*58c0*/  VIADD R11, R0, 0x14 ;  /* 0x00000014000b7836 */ /* 0x001fe20000000000 */
[-C--:B------:R-:W-:Y:S02]  /*58d0*/  LEA.HI.X.SX32 R9, R9, R3.reuse, 0x1, P3 ;  /* 0x0000000309097211 */ /* 0x080fe400018f0eff */
[C---:B------:R-:W-:Y:S02]  /*58e0*/  IADD3 R4, P3, PT, R10.reuse, R2, RZ ;  /* 0x000000020a047210 */ /* 0x040fe40007f7e0ff */
[----:B------:R-:W-:Y:S01]  /*58f0*/  F2FP.SATFINITE.E5M2.F32.PACK_AB_MERGE_C R33, R33, R32, RZ ;  /* 0x000000202121723e */ /* 0x000fe200048060ff */
[----:B------:R0:W-:Y:S01]  /*5900*/  @P5 STG.E.U8 desc[UR18][R8.64], R13 ;  /* 0x0000000d08005986 */ /* 0x0001e2000c101112 */
[C---:B------:R-:W-:Y:S01]  /*5910*/  LEA.HI.X.SX32 R5, R10.reuse, R3, 0x1, P3 ;  /* 0x000000030a057211 */ /* 0x040fe200018f0eff */
[----:B------:R-:W-:Y:S01]  /*5920*/  VIADD R10, R10, UR6 ;  /* 0x000000060a0a7c36 */ /* 0x000fe20008000000 */
[----:B------:R-:W-:-:S02]  /*5930*/  ISETP.LT.AND P3, PT, R11, UR11, !P0 ;  /* 0x0000000b0b007c0c */ /* 0x000fc4000c761270 */
[----:B------:R-:W-:Y:S01]  /*5940*/  ISETP.LT.AND P5, PT, R12, UR11, !P0 ;  /* 0x0000000b0c007c0c */ /* 0x000fe2000c7a1270 */
[----:B------:R3:W-:Y:S01]  /*5950*/  @P2 STG.E.U8 desc[UR18][R4.64], R21 ;  /* 0x0000001504002986 */ /* 0x0007e2000c101112 */
[CC--:B--2---:R-:W-:Y:S01]  /*5960*/  IADD3 R6, P2, PT, R10.reuse, R2.reuse, RZ ;  /* 0x000000020a067210 */ /* 0x0c4fe20007f5e0ff */
[C---:B------:R-:W-:Y:S01]  /*5970*/  VIADD R11, R10.reuse, UR6 ;  /* 0x000000060a0b7c36 */ /* 0x040fe20008000000 */
[----:B------:R-:W-:Y:S02]  /*5980*/  PRMT R12, R21, 0x9910, RZ ;  /* 0x00009910150c7816 */ /* 0x000fe400000000ff */
[-C--:B------:R-:W-:Y:S01]  /*5990*/  LEA.HI.X.SX32 R7, R10, R3.reuse, 0x1, P2 ;  /* 0x000000030a077211 */ /* 0x080fe200010f0eff */
[C---:B------:R-:W-:Y:S01]  /*59a0*/  VIADD R10, R0.reuse, 0x16 ;  /* 0x00000016000a7836 */ /* 0x040fe20000000000 */
[CC--:B0-----:R-:W-:Y:S02]  /*59b0*/  IADD3 R8, P2, PT, R11.reuse, R2.reuse, RZ ;  /* 0x000000020b087210 */ /* 0x0c1fe40007f5e0ff */
[----:B------:R-:W-:Y:S01]  /*59c0*/  SHF.R.S32.HI R13, RZ, 0x8, R12 ;  /* 0x00000008ff0d7819 */ /* 0x000fe2000001140c */
[----:B------:R-:W-:Y:S01]  /*59d0*/  VIADD R12, R0, 0x15 ;  /* 0x00000015000c7836 */ /* 0x000fe20000000000 */
[C---:B------:R-:W-:Y:S01]  /*59e0*/  LEA.HI.X.SX32 R9, R11.reuse, R3, 0x1, P2 ;  /* 0x000000030b097211 */ /* 0x040fe200010f0eff */
[----:B------:R-:W-:Y:S01]  /*59f0*/  VIADD R11, R11, UR6 ;  /* 0x000000060b0b7c36 */ /* 0x000fe20008000000 */
[----:B------:R-:W-:Y:S01]  /*5a00*/  ISETP.LT.AND P2, PT, R10, UR11, !P0 ;  /* 0x0000000b0a007c0c */ /* 0x000fe2000c741270 */
[----:B------:R0:W-:Y:S01]  /*5a10*/  @P6 STG.E.U8 desc[UR18][R6.64], R13 ;  /* 0x0000000d06006986 */ /* 0x0001e2000c101112 */
[----:B------:R-:W-:Y:S01]  /*5a20*/  ISETP.LT.AND P6, PT, R12, UR11, !P0 ;  /* 0x0000000b0c007c0c */ /* 0x000fe2000c7c1270 */
[----:B------:R-:W-:Y:S01]  /*5a30*/  VIADD R10, R11, UR6 ;  /* 0x000000060b0a7c36 */ /* 0x000fe20008000000 */
[----:B------:R-:W-:Y:S01]  /*5a40*/  PRMT R12, R23, 0x9910, RZ ;  /* 0x00009910170c7816 */ /* 0x000fe200000000ff */
[----:B------:R2:W-:Y:S01]  /*5a50*/  @P4 STG.E.U8 desc[UR18][R8.64], R23 ;  /* 0x0000001708004986 */ /* 0x0005e2000c101112 */
[----:B---3--:R-:W-:-:S02]  /*5a60*/  IADD3 R4, P4, PT, R11, R2, RZ ;  /* 0x000000020b047210 */ /* 0x008fc40007f9e0ff */
[----:B------:R-:W-:Y:S02]  /*5a70*/  F2FP.SATFINITE.E5M2.F32.PACK_AB_MERGE_C R35, R35, R34, RZ ;  /* 0x000000222323723e */ /* 0x000fe400048060ff */
[-C--:B------:R-:W-:Y:S01]  /*5a80*/  LEA.HI.X.SX32 R5, R11, R3.reuse, 0x1, P4 ;  /* 0x000000030b057211 */ /* 0x080fe200020f0eff */
[----:B------:R-:W-:Y:S01]  /*5a90*/  VIADD R11, R0, 0x18 ;  /* 0x00000018000b7836 */ /* 0x000fe20000000000 */
[----:B------:R-:W-:Y:S02]  /*5aa0*/  F2FP.SATFINITE.E5M2.F32.PACK_AB_MERGE_C R37, R37, R36, RZ ;  /* 0x000000242525723e */ /* 0x000fe400048060ff */
[-C--:B0-----:R-:W-:Y:S02]  /*5ab0*/  IADD3 R6, P4, PT, R10, R2.reuse, RZ ;  /* 0x000000020a067210 */ /* 0x081fe40007f9e0ff */
[----:B------:R-:W-:Y:S01]  /*5ac0*/  SHF.R.S32.HI R13, RZ, 0x8, R12 ;  /* 0x00000008ff0d7819 */ /* 0x000fe2000001140c */
[----:B------:R-:W-:Y:S01]  /*5ad0*/  VIADD R12, R0, 0x17 ;  /* 0x00000017000c7836 */ /* 0x000fe20000000000 */
[C---:B------:R-:W-:Y:S01]  /*5ae0*/  LEA.HI.X.SX32 R7, R10.reuse, R3, 0x1, P4 ;  /* 0x000000030a077211 */ /* 0x040fe200020f0eff */
[----:B------:R-:W-:Y:S01]  /*5af0*/  VIADD R10, R10, UR6 ;  /* 0x000000060a0a7c36 */ /* 0x000fe20008000000 */
[----:B------:R-:W-:Y:S01]  /*5b00*/  ISETP.LT.AND P4, PT, R11, UR11, !P0 ;  /* 0x0000000b0b007c0c */ /* 0x000fe2000c781270 */
[----:B------:R0:W-:Y:S01]  /*5b10*/  @P5 STG.E.U8 desc[UR18][R4.64], R13 ;  /* 0x0000000d04005986 */ /* 0x0001e2000c101112 */
[----:B------:R-:W-:Y:S01]  /*5b20*/  ISETP.LT.AND P5, PT, R12, UR11, !P0 ;  /* 0x0000000b0c007c0c */ /* 0x000fe2000c7a1270 */
[C---:B------:R-:W-:Y:S01]  /*5b30*/  VIADD R11, R10.reuse, UR6 ;  /* 0x000000060a0b7c36 */ /* 0x040fe20008000000 */
[----:B------:R-:W-:Y:S01]  /*5b40*/  PRMT R12, R25, 0x9910, RZ ;  /* 0x00009910190c7816 */ /* 0x000fe200000000ff */
[----:B------:R3:W-:Y:S01]  /*5b50*/  @P3 STG.E.U8 desc[UR18][R6.64], R25 ;  /* 0x0000001906003986 */ /* 0x0007e2000c101112 */
[----:B--2---:R-:W-:-:S02]  /*5b60*/  IADD3 R8, P3, PT, R10, R2, RZ ;  /* 0x000000020a087210 */ /* 0x004fc40007f7e0ff */
[----:B------:R-:W-:Y:S02]  /*5b70*/  F2FP.SATFINITE.E5M2.F32.PACK_AB_MERGE_C R39, R39, R38, RZ ;  /* 0x000000262727723e */ /* 0x000fe400048060ff */
[-C--:B------:R-:W-:Y:S01]  /*5b80*/  LEA.HI.X.SX32 R9, R10, R3.reuse, 0x1, P3 ;  /* 0x000000030a097211 */ /* 0x080fe200018f0eff */
[C---:B------:R-:W-:Y:S01]  /*5b90*/  VIADD R10, R0.reuse, 0x1a ;  /* 0x0000001a000a7836 */ /* 0x040fe20000000000 */
[----:B------:R-:W-:Y:S02]  /*5ba0*/  F2FP.SATFINITE.E5M2.F32.PACK_AB_MERGE_C R41, R41, R40, RZ ;  /* 0x000000282929723e */ /* 0x000fe400048060ff */
        /* <DEDUP_REMOVED lines=111> */
[----:B------:R-:W-:Y:S02]  /*62a0*/  PRMT R15, R65, 0x9910, RZ ;  /* 0x00009910410f7816 */ /* 0x000fe400000000ff */
        /* <DEDUP_REMOVED lines=12> */
[----:B------:R-:W-:Y:S02]  /*6370*/  PRMT R17, R67, 0x9910, RZ ;  /* 0x0000991043117816 */ /* 0x000fe400000000ff */
[-C--:B------:R-:W-:Y:S01]  /*6380*/  LEA.HI.X.SX32 R5, R10, R3.reuse, 0x1, P4 ;  /* 0x000000030a057211 */ /* 0x080fe200020f0eff */
[C---:B------:R-:W-:Y:S01]  /*6390*/  VIADD R10, R0.reuse, 0x2a ;  /* 0x0000002a000a7836 */ /* 0x040fe20000000000 */
[----:B------:R-:W-:Y:S02]  /*63a0*/  SHF.R.S32.HI R15, RZ, 0x8, R15 ;  /* 0x00000008ff0f7819 */ /* 0x000fe4000001140f */
        /* <DEDUP_REMOVED lines=12> */
[----:B------:R-:W-:Y:S02]  /*6470*/  SHF.R.S32.HI R17, RZ, 0x8, R17 ;  /* 0x00000008ff117819 */ /* 0x000fe40000011411 */
[-C--:B------:R-:W-:Y:S01]  /*6480*/  LEA.HI.X.SX32 R9, R11, R3.reuse, 0x1, P3 ;  /* 0x000000030b097211 */ /* 0x080fe200018f0eff */
[----:B------:R-:W-:Y:S01]  /*6490*/  VIADD R11, R0, 0x2c ;  /* 0x0000002c000b7836 */ /* 0x000fe20000000000 */
        /* <DEDUP_REMOVED lines=11> */
[----:B--2---:R-:W-:-:S04]  /*6550*/  IADD3 R6, P2, PT, R10, R2, RZ ;  /* 0x000000020a067210 */ /* 0x004fc80007f5e0ff */
        /* <DEDUP_REMOVED lines=13> */
[----:B---3--:R-:W-:-:S04]  /*6630*/  IADD3 R4, P4, PT, R11, R2, RZ ;  /* 0x000000020b047210 */ /* 0x008fc80007f9e0ff */
        /* <DEDUP_REMOVED lines=98> */
[----:B------:R-:W-:Y:S01]  /*6c60*/  LEA.HI.X.SX32 R9, R10, R3, 0x1, P3 ;  /* 0x000000030a097211 */ /* 0x000fe200018f0eff */
[C---:B------:R-:W-:Y:S01]  /*6c70*/  VIADD R10, R11.reuse, UR6 ;  /* 0x000000060b0a7c36 */ /* 0x040fe20008000000 */
[----:B0-----:R-:W-:Y:S01]  /*6c80*/  SHF.R.S32.HI R13, RZ, 0x8, R12 ;  /* 0x00000008ff0d7819 */ /* 0x001fe2000001140c */
[----:B------:R-:W-:Y:S01]  /*6c90*/  VIADD R12, R0, 0x3d ;  /* 0x0000003d000c7836 */ /* 0x000fe20000000000 */
[----:B------:R-:W-:-:S03]  /*6ca0*/  IADD3 R4, P3, PT, R11, R2, RZ ;  /* 0x000000020b047210 */ /* 0x000fc60007f7e0ff */
[----:B------:R0:W-:Y:S01]  /*6cb0*/  @P6 STG.E.U8 desc[UR18][R8.64], R13 ;  /* 0x0000000d08006986 */ /* 0x0001e2000c101112 */
[-C--:B------:R-:W-:Y:S01]  /*6cc0*/  LEA.HI.X.SX32 R5, R11, R3.reuse, 0x1, P3 ;  /* 0x000000030b057211 */ /* 0x080fe200018f0eff */
[C---:B------:R-:W-:Y:S01]  /*6cd0*/  VIADD R11, R10.reuse, UR6 ;  /* 0x000000060a0b7c36 */ /* 0x040fe20008000000 */
[-C--:B---3--:R-:W-:Y:S02]  /*6ce0*/  IADD3 R6, P6, PT, R10, R2.reuse, RZ ;  /* 0x000000020a067210 */ /* 0x088fe40007fde0ff */
[----:B------:R-:W-:Y:S01]  /*6cf0*/  ISETP.LT.AND P3, PT, R12, UR11, !P0 ;  /* 0x0000000b0c007c0c */ /* 0x000fe2000c761270 */
[C---:B------:R-:W-:Y:S01]  /*6d00*/  VIADD R12, R11.reuse, UR6 ;  /* 0x000000060b0c7c36 */ /* 0x040fe20008000000 */
[-C--:B------:R-:W-:Y:S01]  /*6d10*/  LEA.HI.X.SX32 R7, R10, R3.reuse, 0x1, P6 ;  /* 0x000000030a077211 */ /* 0x080fe200030f0eff */
[----:B------:R2:W-:Y:S01]  /*6d20*/  @P2 STG.E.U8 desc[UR18][R4.64], R63 ;  /* 0x0000003f04002986 */ /* 0x0005e2000c101112 */
[CC--:B------:R-:W-:Y:S02]  /*6d30*/  IADD3 R10, P6, PT, R11.reuse, R2.reuse, RZ ;  /* 0x000000020b0a7210 */ /* 0x0c0fe40007fde0ff */
[----:B------:R-:W-:Y:S01]  /*6d40*/  ISETP.LT.AND P2, PT, R14, UR11, !P0 ;  /* 0x0000000b0e007c0c */ /* 0x000fe2000c741270 */
[----:B------:R-:W-:Y:S01]  /*6d50*/  VIADD R14, R0, 0x3f ;  /* 0x0000003f000e7836 */ /* 0x000fe20000000000 */
[----:B------:R-:W-:Y:S01]  /*6d60*/  LEA.HI.X.SX32 R11, R11, R3, 0x1, P6 ;  /* 0x000000030b0b7211 */ /* 0x000fe200030f0eff */
[C---:B------:R-:W-:Y:S01]  /*6d70*/  VIADD R0, R12.reuse, UR6 ;  /* 0x000000060c007c36 */ /* 0x040fe20008000000 */
[----:B0-----:R-:W-:-:S02]  /*6d80*/  IADD3 R8, P6, PT, R12, R2, RZ ;  /* 0x000000020c087210 */ /* 0x001fc40007fde0ff */
[----:B------:R-:W-:Y:S02]  /*6d90*/  ISETP.LT.AND P0, PT, R14, UR11, !P0 ;  /* 0x0000000b0e007c0c */ /* 0x000fe4000c701270 */
[-C--:B------:R-:W-:Y:S01]  /*6da0*/  LEA.HI.X.SX32 R9, R12, R3.reuse, 0x1, P6 ;  /* 0x000000030c097211 */ /* 0x080fe200030f0eff */
[C---:B------:R-:W-:Y:S01]  /*6db0*/  VIADD R12, R0.reuse, UR6 ;  /* 0x00000006000c7c36 */ /* 0x040fe20008000000 */
[CC--:B--2---:R-:W-:Y:S02]  /*6dc0*/  IADD3 R4, P6, PT, R0.reuse, R2.reuse, RZ ;  /* 0x0000000200047210 */ /* 0x0c4fe40007fde0ff */
[----:B------:R-:W-:Y:S02]  /*6dd0*/  PRMT R13, R63, 0x9910, RZ ;  /* 0x000099103f0d7816 */ /* 0x000fe400000000ff */
[----:B------:R-:W-:Y:S02]  /*6de0*/  LEA.HI.X.SX32 R5, R0, R3, 0x1, P6 ;  /* 0x0000000300057211 */ /* 0x000fe400030f0eff */
[----:B------:R-:W-:-:S02]  /*6df0*/  IADD3 R2, P6, PT, R12, R2, RZ ;  /* 0x000000020c027210 */ /* 0x000fc40007fde0ff */
[----:B------:R-:W-:Y:S02]  /*6e00*/  SHF.R.S32.HI R13, RZ, 0x8, R13 ;  /* 0x00000008ff0d7819 */ /* 0x000fe4000001140d */
[----:B------:R-:W-:-:S03]  /*6e10*/  LEA.HI.X.SX32 R3, R12, R3, 0x1, P6 ;  /* 0x000000030c037211 */ /* 0x000fc600030f0eff */
[----:B------:R0:W-:Y:S04]  /*6e20*/  @P5 STG.E.U8 desc[UR18][R6.64], R13 ;  /* 0x0000000d06005986 */ /* 0x0001e8000c101112 */
[----:B------:R0:W-:Y:S04]  /*6e30*/  @P4 STG.E.U8 desc[UR18][R10.64], R65 ;  /* 0x000000410a004986 */ /* 0x0001e8000c101112 */
[----:B------:R0:W-:Y:S04]  /*6e40*/  @P3 STG.E.U8 desc[UR18][R8.64], R15 ;  /* 0x0000000f08003986 */ /* 0x0001e8000c101112 */
[----:B------:R0:W-:Y:S04]  /*6e50*/  @P2 STG.E.U8 desc[UR18][R4.64], R67 ;  /* 0x0000004304002986 */ /* 0x0001e8000c101112 */
[----:B------:R0:W-:Y:S01]  /*6e60*/  @P0 STG.E.U8 desc[UR18][R2.64], R17 ;  /* 0x0000001102000986 */ /* 0x0001e2000c101112 */
[----:B-1----:R-:W-:Y:S06]  /*6e70*/  BAR.SYNC.DEFER_BLOCKING 0x0 ;  /* 0x0000000000007b1d */ /* 0x002fec0000010000 */
[----:B------:R-:W-:Y:S05]  /*6e80*/  @P1 BRA `(.L_x_13) ;  /* 0x0000000000a01947 */ /* 0x000fea0003800000 */
[----:B------:R-:W1:Y:S01]  /*6e90*/  S2UR UR5, SR_CgaCtaId ;  /* 0x00000000000579c3 */ /* 0x000e620000008800 */
[----:B------:R-:W-:Y:S01]  /*6ea0*/  NOP ;  /* 0x0000000000007918 */ /* 0x000fe20000000000 */
[----:B------:R-:W-:Y:S01]  /*6eb0*/  UMOV UR4, 0x50 ;  /* 0x0000005000047882 */ /* 0x000fe20000000000 */
[----:B------:R-:W-:Y:S02]  /*6ec0*/  IMAD.U32 R0, RZ, RZ, UR17 ;  /* 0x00000011ff007e24 */ /* 0x000fe4000f8e00ff */
[----:B0-----:R-:W-:Y:S02]  /*6ed0*/  IMAD.MOV.U32 R3, RZ, RZ, 0x3 ;  /* 0x00000003ff037424 */ /* 0x001fe400078e00ff */
[----:B------:R-:W-:Y:S01]  /*6ee0*/  IMAD.MOV.U32 R7, RZ, RZ, 0x1 ;  /* 0x00000001ff077424 */ /* 0x000fe200078e00ff */
[----:B------:R-:W-:-:S04]  /*6ef0*/  LOP3.LUT R0, R0, 0xffff, RZ, 0xc0, !PT ;  /* 0x0000ffff00007812 */ /* 0x000fc800078ec0ff */
[----:B------:R-:W-:-:S05]  /*6f00*/  SHF.R.U32.HI R0, RZ, 0x5, R0 ;  /* 0x00000005ff007819 */ /* 0x000fca0000011600 */
[----:B------:R-:W-:Y:S01]  /*6f10*/  VIADD R2, R0, 0x10 ;  /* 0x0000001000027836 */ /* 0x000fe20000000000 */
[----:B------:R-:W-:Y:S01]  /*6f20*/  SHF.L.U32 R0, R3, R0, RZ ;  /* 0x0000000003007219 */ /* 0x000fe200000006ff */
[----:B-1----:R-:W-:-:S03]  /*6f30*/  ULEA UR6, UR5, UR4, 0x18 ;  /* 0x0000000405067291 */ /* 0x002fc6000f8ec0ff */
[----:B------:R-:W-:-:S04]  /*6f40*/  SHF.L.U32 R3, R7, R2, RZ ;  /* 0x0000000207037219 */ /* 0x000fc800000006ff */
[----:B------:R-:W-:Y:S02]  /*6f50*/  LOP3.LUT R0, R3, R0, RZ, 0xfc, !PT ;  /* 0x0000000003007212 */ /* 0x000fe400078efcff */
[----:B------:R-:W0:Y:S02]  /*6f60*/  LDS R5, [UR6] ;  /* 0x00000006ff057984 */ /* 0x000e240008000800 */
[C---:B------:R-:W-:Y:S02]  /*6f70*/  LOP3.LUT R2, R0.reuse, 0xffff, RZ, 0xc0, !PT ;  /* 0x0000ffff00027812 */ /* 0x040fe400078ec0ff */
[----:B0-----:R-:W-:-:S04]  /*6f80*/  LOP3.LUT R3, R0, 0xffff, R5, 0x80, !PT ;  /* 0x0000ffff00037812 */ /* 0x001fc800078e8005 */
[----:B------:R-:W-:-:S13]  /*6f90*/  ISETP.NE.AND P0, PT, R3, R2, PT ;  /* 0x000000020300720c */ /* 0x000fda0003f05270 */
[----:B------:R-:W-:Y:S05]  /*6fa0*/  @P0 BRA `(.L_x_14) ;  /* 0x0000000000500947 */ /* 0x000fea0003800000 */
[----:B------:R-:W-:Y:S02]  /*6fb0*/  SHF.R.U32.HI R5, RZ, 0x10, R5 ;  /* 0x00000010ff057819 */ /* 0x000fe40000011605 */
[----:B------:R-:W-:-:S04]  /*6fc0*/  SHF.R.U32.HI R2, RZ, 0x10, R0 ;  /* 0x00000010ff027819 */ /* 0x000fc80000011600 */
[----:B------:R-:W-:-:S04]  /*6fd0*/  LOP3.LUT R5, R5, R2, RZ, 0xc0, !PT ;  /* 0x0000000205057212 */ /* 0x000fc800078ec0ff */
[----:B------:R-:W-:-:S13]  /*6fe0*/  ISETP.NE.AND P0, PT, R5, R2, PT ;  /* 0x000000020500720c */ /* 0x000fda0003f05270 */
[----:B------:R-:W-:Y:S05]  /*6ff0*/  @P0 BRA `(.L_x_15) ;  /* 0x0000000000300947 */ /* 0x000fea0003800000 */
[----:B------:R-:W-:Y:S01]  /*7000*/  R2UR UR4, R0 ;  /* 0x00000000000472ca */ /* 0x000fe200000e0000 */
[----:B------:R-:W-:Y:S01]  /*7010*/  VOTEU.ANY UR5, UPT, PT ;  /* 0x0000000000057886 */ /* 0x000fe200038e0100 */
[----:B------:R-:W0:Y:S01]  /*7020*/  S2R R0, SR_LANEID ;  /* 0x0000000000007919 */ /* 0x000e220000000000 */
[----:B------:R-:W-:-:S10]  /*7030*/  UFLO.U32 UR5, UR5 ;  /* 0x00000005000572bd */ /* 0x000fd400080e0000 */
[----:B------:R-:W-:-:S06]  /*7040*/  ULOP3.LUT UR4, URZ, UR4, URZ, 0x33, !UPT ;  /* 0x00000004ff047292 */ /* 0x000fcc000f8e33ff */
[----:B------:R-:W-:-:S04]  /*7050*/  IMAD.U32 R2, RZ, RZ, UR4 ;  /* 0x00000004ff027e24 */ /* 0x000fc8000f8e00ff */
[----:B------:R-:W1:Y:S02]  /*7060*/  REDUX UR7, R2 ;  /* 0x00000000020773c4 */ /* 0x000e640000000000 */
[----:B------:R2:W-:Y:S01]  /*7070*/  UTCATOMSWS.AND URZ, UR4 ;  /* 0x0000000400ff79e3 */ /* 0x0005e20008000000 */
[----:B0-----:R-:W-:Y:S01]  /*7080*/  ISETP.EQ.U32.AND P0, PT, R0, UR5, PT ;  /* 0x0000000500007c0c */ /* 0x001fe2000bf02070 */
[----:B-1----:R-:W-:-:S12]  /*7090*/  IMAD.U32 R0, RZ, RZ, UR7 ;  /* 0x00000007ff007e24 */ /* 0x002fd8000f8e00ff */
[----:B------:R2:W-:Y:S01]  /*70a0*/  @P0 ATOMS.AND RZ, [UR6], R0 ;  /* 0x00000000ffff098c */ /* 0x0005e2000a800006 */
[----:B------:R-:W-:Y:S05]  /*70b0*/  BRA `(.L_x_13) ;  /* 0x0000000000147947 */ /* 0x000fea0003800000 */
.L_x_15:
[----:B------:R-:W-:-:S07]  /*70c0*/  MOV R2, 0x70e0 ;  /* 0x000070e000027802 */ /* 0x000fce0000000f00 */
[----:B------:R-:W-:Y:S05]  /*70d0*/  CALL.REL.NOINC `($__internal_0_$__cuda_sm10x_tcgen05_guardrail_trap_col_being_dealloced_not_returned_by_alloc) ;  /* 0x00000000002c7944 */ /* 0x000fea0003c00000 */
[----:B------:R-:W-:Y:S05]  /*70e0*/  BRA `(.L_x_13) ;  /* 0x0000000000087947 */ /* 0x000fea0003800000 */
.L_x_14:
[----:B------:R-:W-:-:S07]  /*70f0*/  MOV R2, 0x7110 ;  /* 0x0000711000027802 */ /* 0x000fce0000000f00 */
[----:B------:R-:W-:Y:S05]  /*7100*/  CALL.REL.NOINC `($__internal_2_$__cuda_sm10x_tcgen05_guardrail_trap_unallocated_columns_being_dealloced) ;  /* 0x0000000000387944 */ /* 0x000fea0003c00000 */
.L_x_13:
[----:B------:R-:W-:Y:S01]  /*7110*/  NOP ;  /* 0x0000000000007918 */ /* 0x000fe20000000000 */
[----:B--2---:R-:W-:Y:S05]  /*7120*/  EXIT ;  /* 0x000000000000794d */ /* 0x004fea0003800000 */
.L_x_8:
[----:B------:R-:W0:Y:S02]  /*7130*/  SYNCS.PHASECHK.TRANS64.TRYWAIT P6, [UR13], R122 ;  /* 0x0000007aff0075a7 */ /* 0x000e2400080c110d */
[----:B0-----:R-:W-:Y:S05]  /*7140*/  @!P6 BRA `(.L_x_8) ;  /* 0xfffffffc00f8e947 */ /* 0x001fea000383ffff */
[----:B------:R-:W-:Y:S05]  /*7150*/  BRA `(.L_x_16) ;  /* 0xffffffcc00787947 */ /* 0x000fea000383ffff */
.L_x_12:
[----:B------:R-:W3:Y:S02]  /*7160*/  SYNCS.PHASECHK.TRANS64.TRYWAIT P0, [UR13], R3 ;  /* 0x00000003ff0075a7 */ /* 0x000ee4000800110d */
[----:B---3--:R-:W-:Y:S05]  /*7170*/  @!P0 BRA `(.L_x_12) ;  /* 0xfffffffc00f88947 */ /* 0x008fea000383ffff */
[----:B------:R-:W-:Y:S05]  /*7180*/  BRA `(.L_x_11) ;  /* 0xffffffdc00847947 */ /* 0x000fea000383ffff */
        .weak           $__internal_0_$__cuda_sm10x_tcgen05_guardrail_trap_col_being_dealloced_not_returned_by_alloc
        .type           $__internal_0_$__cuda_sm10x_tcgen05_guardrail_trap_col_being_dealloced_not_returned_by_alloc,@function
        .size           $__internal_0_$__cuda_sm10x_tcgen05_guardrail_trap_col_being_dealloced_not_returned_by_alloc,($__internal_1_$__cuda_sm10x_tcgen05_guardrail_trap_phase_invalid_during_alloc - $__internal_0_$__cuda_sm10x_tcgen05_guardrail_trap_col_being_dealloced_not_returned_by_alloc)
$__internal_0_$__cuda_sm10x_tcgen05_guardrail_trap_col_being_dealloced_not_returned_by_alloc:
[----:B------:R-:W-:Y:S05]  /*7190*/  BPT.TRAP 0x1 ;  /* 0x000000040000795c */ /* 0x000fea0000300000 */
[----:B------:R-:W-:-:S04]  /*71a0*/  IMAD.MOV.U32 R3, RZ, RZ, 0x0 ;  /* 0x00000000ff037424 */ /* 0x000fc800078e00ff */
[----:B------:R-:W-:Y:S05]  /*71b0*/  RET.REL.NODEC R2 `(matmul_kernel) ;  /* 0xffffff8c02907950 */ /* 0x000fea0003c3ffff */
        .weak           $__internal_1_$__cuda_sm10x_tcgen05_guardrail_trap_phase_invalid_during_alloc
        .type           $__internal_1_$__cuda_sm10x_tcgen05_guardrail_trap_phase_invalid_during_alloc,@function
        .size           $__internal_1_$__cuda_sm10x_tcgen05_guardrail_trap_phase_invalid_during_alloc,($__internal_2_$__cuda_sm10x_tcgen05_guardrail_trap_unallocated_columns_being_dealloced - $__internal_1_$__cuda_sm10x_tcgen05_guardrail_trap_phase_invalid_during_alloc)
$__internal_1_$__cuda_sm10x_tcgen05_guardrail_trap_phase_invalid_during_alloc:
[----:B------:R-:W-:Y:S05]  /*71c0*/  BPT.TRAP 0x1 ;  /* 0x000000040000795c */ /* 0x000fea0000300000 */
[----:B------:R-:W-:-:S04]  /*71d0*/  IMAD.MOV.U32 R3, RZ, RZ, 0x0 ;  /* 0x00000000ff037424 */ /* 0x000fc800078e00ff */
[----:B------:R-:W-:Y:S05]  /*71e0*/  RET.REL.NODEC R2 `(matmul_kernel) ;  /* 0xffffff8c02847950 */ /* 0x000fea0003c3ffff */
        .weak           $__internal_2_$__cuda_sm10x_tcgen05_guardrail_trap_unallocated_columns_being_dealloced
        .type           $__internal_2_$__cuda_sm10x_tcgen05_guardrail_trap_unallocated_columns_being_dealloced,@function
        .size           $__internal_2_$__cuda_sm10x_tcgen05_guardrail_trap_unallocated_columns_being_dealloced,(.L_x_20 - $__internal_2_$__cuda_sm10x_tcgen05_guardrail_trap_unallocated_columns_being_dealloced)
$__internal_2_$__cuda_sm10x_tcgen05_guardrail_trap_unallocated_columns_being_dealloced:
[----:B------:R-:W-:Y:S05]  /*71f0*/  BPT.TRAP 0x1 ;  /* 0x000000040000795c */ /* 0x000fea0000300000 */
[----:B------:R-:W-:-:S04]  /*7200*/  IMAD.MOV.U32 R3, RZ, RZ, 0x0 ;  /* 0x00000000ff037424 */ /* 0x000fc800078e00ff */
[----:B------:R-:W-:Y:S05]  /*7210*/  RET.REL.NODEC R2 `(matmul_kernel) ;  /* 0xffffff8c02787950 */ /* 0x000fea0003c3ffff */
.L_x_17:
[----:B------:R-:W-:-:S00]  /*7220*/  BRA `(.L_x_17) ;  /* 0xfffffffc00fc7947 */ /* 0x000fc0000383ffff */
[----:B------:R-:W-:-:S00]  /*7230*/  NOP ;  /* 0x0000000000007918 */ /* 0x000fc00000000000 */
        /* <DEDUP_REMOVED lines=12> */
.L_x_20:


//--------------------- .nv.shared.matmul_kernel  --------------------------
	.section	.nv.shared.matmul_kernel,"aw",@nobits
	.sectionflags	@""
	.align	16
	.zero		1024


//--------------------- .nv.shared.reserved.0     --------------------------
	.section	.nv.shared.reserved.0,"aw",@nobits
	.align	8
	.weak		__nv_reservedSMEM_offset_0_alias
	.size		__nv_reservedSMEM_offset_0_alias, 0, 64
	.other		__nv_reservedSMEM_offset_0_alias,@"STO_CUDA_RESERVED_SHARED STV_DEFAULT"
__nv_reservedSMEM_offset_0_alias:
	.zero		0
.nv.shared.reserved.0:
	.zero		64
	.weak		__nv_reservedSMEM_allocation_phase
	.type		__nv_reservedSMEM_allocation_phase,@object
	.size		__nv_reservedSMEM_allocation_phase,(.L_0 - __nv_reservedSMEM_allocation_phase)
__nv_reservedSMEM_allocation_phase:
	.zero		1
.L_0:
	.zero		7
	.weak		__nv_reservedSMEM_devtool_atexit_pc
	.type		__nv_reservedSMEM_devtool_atexit_pc,@object
	.size		__nv_reservedSMEM_devtool_atexit_pc,(__nv_reservedSMEM_allocation_mask - __nv_reservedSMEM_devtool_atexit_pc)
__nv_reservedSMEM_devtool_atexit_pc:
	.zero		8
	.weak		__nv_reservedSMEM_allocation_mask
	.type		__nv_reservedSMEM_allocation_mask,@object
	.size		__nv_reservedSMEM_allocation_mask,(.L_2 - __nv_reservedSMEM_allocation_mask)
__nv_reservedSMEM_allocation_mask:
	.zero		4
.L_2:


//--------------------- .nv.constant0.matmul_kernel --------------------------
	.section	.nv.constant0.matmul_kernel,"a",@progbits
	.sectionflags	@""
	.align	4
.nv.constant0.matmul_kernel:
	.zero		976


//--------------------- SYMBOLS --------------------------

	.type		.nv.reservedSmem.offset0,@object
	.size		.nv.reservedSmem.offset0,0x4
	.type		.nv.reservedSmem.cap,@object
	.size		.nv.reservedSmem.cap,0x4
